	.target	sm_80

	.elftype	@"ET_EXEC"


//--------------------- .note.nv.tkinfo           --------------------------
	.section	.note.nv.tkinfo,"",@"SHT_NOTE"
	.sectionflags	@"SHF_NOTE_NV_TKINFO"
	.tkinfo
        /*0018*/ 	.word	0x00000002
        /*0030*/ 	.string	""
        /*0030*/ 	.string	"ptxas"
        /*0030*/ 	.string	"Cuda compilation tools, release 13.0, V13.0.88"
        /*0030*/ 	.string	"Build cuda_13.0.r13.0/compiler.36424714_0"
        /*0030*/ 	.string	"-v  -suppress-debug-info  -lineinfo  -arch sm_80 "



//--------------------- .note.nv.cuinfo           --------------------------
	.section	.note.nv.cuinfo,"",@"SHT_NOTE"
	.sectionflags	@"SHF_NOTE_NV_CUINFO"
        /*0018*/ 	.short	0x0002
        /*001a*/ 	.short	0x0050
        /*001c*/ 	.short	0x0082
	.zero		2


//--------------------- .nv.info                  --------------------------
	.section	.nv.info,"",@"SHT_CUDA_INFO"
	.align	4


	//----- nvinfo : EIATTR_REGCOUNT
	.align		4
        /*0000*/ 	.byte	0x04, 0x2f
        /*0002*/ 	.short	(.L_2 - .L_1)
	.align		4
.L_1:
        /*0004*/ 	.word	index@(attn_fwd)
        /*0008*/ 	.word	0x000000b6


	//----- nvinfo : EIATTR_FRAME_SIZE
	.align		4
.L_2:
        /*000c*/ 	.byte	0x04, 0x11
        /*000e*/ 	.short	(.L_4 - .L_3)
	.align		4
.L_3:
        /*0010*/ 	.word	index@(attn_fwd)
        /*0014*/ 	.word	0x00000000


	//----- nvinfo : EIATTR_MIN_STACK_SIZE
	.align		4
.L_4:
        /*0018*/ 	.byte	0x04, 0x12
        /*001a*/ 	.short	(.L_6 - .L_5)
	.align		4
.L_5:
        /*001c*/ 	.word	index@(attn_fwd)
        /*0020*/ 	.word	0x00000000
.L_6:


//--------------------- .nv.info.attn_fwd         --------------------------
	.section	.nv.info.attn_fwd,"",@"SHT_CUDA_INFO"
	.sectionflags	@""
	.align	4


	//----- nvinfo : EIATTR_CUDA_API_VERSION
	.align		4
        /*0000*/ 	.byte	0x04, 0x37
        /*0002*/ 	.short	(.L_8 - .L_7)
.L_7:
        /*0004*/ 	.word	0x00000082


	//----- nvinfo : EIATTR_SW2861232_WAR
	.align		4
.L_8:
        /*0008*/ 	.byte	0x01, 0x35
	.zero		2


	//----- nvinfo : EIATTR_PARAM_CBANK
	.align		4
        /*000c*/ 	.byte	0x04, 0x0a
        /*000e*/ 	.short	(.L_10 - .L_9)
	.align		4
.L_9:
        /*0010*/ 	.word	index@(.nv.constant0.attn_fwd)
        /*0014*/ 	.short	0x0160
        /*0016*/ 	.short	0x0088


	//----- nvinfo : EIATTR_CBANK_PARAM_SIZE
	.align		4
.L_10:
        /*0018*/ 	.byte	0x03, 0x19
        /*001a*/ 	.short	0x0088


	//----- nvinfo : EIATTR_KPARAM_INFO
	.align		4
        /*001c*/ 	.byte	0x04, 0x17
        /*001e*/ 	.short	(.L_12 - .L_11)
.L_11:
        /*0020*/ 	.word	0x00000000
        /*0024*/ 	.short	0x0019
        /*0026*/ 	.short	0x0080
        /*0028*/ 	.byte	0x00, 0xf4, 0x21, 0x00


	//----- nvinfo : EIATTR_KPARAM_INFO
	.align		4
.L_12:
        /*002c*/ 	.byte	0x04, 0x17
        /*002e*/ 	.short	(.L_14 - .L_13)
.L_13:
        /*0030*/ 	.word	0x00000000
        /*0034*/ 	.short	0x0018
        /*0036*/ 	.short	0x0078
        /*0038*/ 	.byte	0x00, 0xf4, 0x21, 0x00


	//----- nvinfo : EIATTR_KPARAM_INFO
	.align		4
.L_14:
        /*003c*/ 	.byte	0x04, 0x17
        /*003e*/ 	.short	(.L_16 - .L_15)
.L_15:
        /*0040*/ 	.word	0x00000000
        /*0044*/ 	.short	0x0017
        /*0046*/ 	.short	0x0070
        /*0048*/ 	.byte	0x00, 0xf0, 0x11, 0x00


	//----- nvinfo : EIATTR_KPARAM_INFO
	.align		4
.L_16:
        /*004c*/ 	.byte	0x04, 0x17
        /*004e*/ 	.short	(.L_18 - .L_17)
.L_17:
        /*0050*/ 	.word	0x00000000
        /*0054*/ 	.short	0x0016
        /*0056*/ 	.short	0x006c
        /*0058*/ 	.byte	0x00, 0xf0, 0x11, 0x00


	//----- nvinfo : EIATTR_KPARAM_INFO
	.align		4
.L_18:
        /*005c*/ 	.byte	0x04, 0x17
        /*005e*/ 	.short	(.L_20 - .L_19)
.L_19:
        /*0060*/ 	.word	0x00000000
        /*0064*/ 	.short	0x0015
        /*0066*/ 	.short	0x0068
        /*0068*/ 	.byte	0x00, 0xf0, 0x11, 0x00


	//----- nvinfo : EIATTR_KPARAM_INFO
	.align		4
.L_20:
        /*006c*/ 	.byte	0x04, 0x17
        /*006e*/ 	.short	(.L_22 - .L_21)
.L_21:
        /*0070*/ 	.word	0x00000000
        /*0074*/ 	.short	0x0014
        /*0076*/ 	.short	0x0064
        /*0078*/ 	.byte	0x00, 0xf0, 0x11, 0x00


	//----- nvinfo : EIATTR_KPARAM_INFO
	.align		4
.L_22:
        /*007c*/ 	.byte	0x04, 0x17
        /*007e*/ 	.short	(.L_24 - .L_23)
.L_23:
        /*0080*/ 	.word	0x00000000
        /*0084*/ 	.short	0x0013
        /*0086*/ 	.short	0x0060
        /*0088*/ 	.byte	0x00, 0xf0, 0x11, 0x00


	//----- nvinfo : EIATTR_KPARAM_INFO
	.align		4
.L_24:
        /*008c*/ 	.byte	0x04, 0x17
        /*008e*/ 	.short	(.L_26 - .L_25)
.L_25:
        /*0090*/ 	.word	0x00000000
        /*0094*/ 	.short	0x0012
        /*0096*/ 	.short	0x005c
        /*0098*/ 	.byte	0x00, 0xf0, 0x11, 0x00


	//----- nvinfo : EIATTR_KPARAM_INFO
	.align		4
.L_26:
        /*009c*/ 	.byte	0x04, 0x17
        /*009e*/ 	.short	(.L_28 - .L_27)
.L_27:
        /*00a0*/ 	.word	0x00000000
        /*00a4*/ 	.short	0x0011
        /*00a6*/ 	.short	0x0058
        /*00a8*/ 	.byte	0x00, 0xf0, 0x11, 0x00


	//----- nvinfo : EIATTR_KPARAM_INFO
	.align		4
.L_28:
        /*00ac*/ 	.byte	0x04, 0x17
        /*00ae*/ 	.short	(.L_30 - .L_29)
.L_29:
        /*00b0*/ 	.word	0x00000000
        /*00b4*/ 	.short	0x0010
        /*00b6*/ 	.short	0x0054
        /*00b8*/ 	.byte	0x00, 0xf0, 0x11, 0x00


	//----- nvinfo : EIATTR_KPARAM_INFO
	.align		4
.L_30:
        /*00bc*/ 	.byte	0x04, 0x17
        /*00be*/ 	.short	(.L_32 - .L_31)
.L_31:
        /*00c0*/ 	.word	0x00000000
        /*00c4*/ 	.short	0x000f
        /*00c6*/ 	.short	0x0050
        /*00c8*/ 	.byte	0x00, 0xf0, 0x11, 0x00


	//----- nvinfo : EIATTR_KPARAM_INFO
	.align		4
.L_32:
        /*00cc*/ 	.byte	0x04, 0x17
        /*00ce*/ 	.short	(.L_34 - .L_33)
.L_33:
        /*00d0*/ 	.word	0x00000000
        /*00d4*/ 	.short	0x000e
        /*00d6*/ 	.short	0x004c
        /*00d8*/ 	.byte	0x00, 0xf0, 0x11, 0x00


	//----- nvinfo : EIATTR_KPARAM_INFO
	.align		4
.L_34:
        /*00dc*/ 	.byte	0x04, 0x17
        /*00de*/ 	.short	(.L_36 - .L_35)
.L_35:
        /*00e0*/ 	.word	0x00000000
        /*00e4*/ 	.short	0x000d
        /*00e6*/ 	.short	0x0048
        /*00e8*/ 	.byte	0x00, 0xf0, 0x11, 0x00


	//----- nvinfo : EIATTR_KPARAM_INFO
	.align		4
.L_36:
        /*00ec*/ 	.byte	0x04, 0x17
        /*00ee*/ 	.short	(.L_38 - .L_37)
.L_37:
        /*00f0*/ 	.word	0x00000000
        /*00f4*/ 	.short	0x000c
        /*00f6*/ 	.short	0x0044
        /*00f8*/ 	.byte	0x00, 0xf0, 0x11, 0x00


	//----- nvinfo : EIATTR_KPARAM_INFO
	.align		4
.L_38:
        /*00fc*/ 	.byte	0x04, 0x17
        /*00fe*/ 	.short	(.L_40 - .L_39)
.L_39:
        /*0100*/ 	.word	0x00000000
        /*0104*/ 	.short	0x000b
        /*0106*/ 	.short	0x0040
        /*0108*/ 	.byte	0x00, 0xf0, 0x11, 0x00


	//----- nvinfo : EIATTR_KPARAM_INFO
	.align		4
.L_40:
        /*010c*/ 	.byte	0x04, 0x17
        /*010e*/ 	.short	(.L_42 - .L_41)
.L_41:
        /*0110*/ 	.word	0x00000000
        /*0114*/ 	.short	0x000a
        /*0116*/ 	.short	0x003c
        /*0118*/ 	.byte	0x00, 0xf0, 0x11, 0x00


	//----- nvinfo : EIATTR_KPARAM_INFO
	.align		4
.L_42:
        /*011c*/ 	.byte	0x04, 0x17
        /*011e*/ 	.short	(.L_44 - .L_43)
.L_43:
        /*0120*/ 	.word	0x00000000
        /*0124*/ 	.short	0x0009
        /*0126*/ 	.short	0x0038
        /*0128*/ 	.byte	0x00, 0xf0, 0x11, 0x00


	//----- nvinfo : EIATTR_KPARAM_INFO
	.align		4
.L_44:
        /*012c*/ 	.byte	0x04, 0x17
        /*012e*/ 	.short	(.L_46 - .L_45)
.L_45:
        /*0130*/ 	.word	0x00000000
        /*0134*/ 	.short	0x0008
        /*0136*/ 	.short	0x0034
        /*0138*/ 	.byte	0x00, 0xf0, 0x11, 0x00


	//----- nvinfo : EIATTR_KPARAM_INFO
	.align		4
.L_46:
        /*013c*/ 	.byte	0x04, 0x17
        /*013e*/ 	.short	(.L_48 - .L_47)
.L_47:
        /*0140*/ 	.word	0x00000000
        /*0144*/ 	.short	0x0007
        /*0146*/ 	.short	0x0030
        /*0148*/ 	.byte	0x00, 0xf0, 0x11, 0x00


	//----- nvinfo : EIATTR_KPARAM_INFO
	.align		4
.L_48:
        /*014c*/ 	.byte	0x04, 0x17
        /*014e*/ 	.short	(.L_50 - .L_49)
.L_49:
        /*0150*/ 	.word	0x00000000
        /*0154*/ 	.short	0x0006
        /*0156*/ 	.short	0x002c
        /*0158*/ 	.byte	0x00, 0xf0, 0x11, 0x00


	//----- nvinfo : EIATTR_KPARAM_INFO
	.align		4
.L_50:
        /*015c*/ 	.byte	0x04, 0x17
        /*015e*/ 	.short	(.L_52 - .L_51)
.L_51:
        /*0160*/ 	.word	0x00000000
        /*0164*/ 	.short	0x0005
        /*0166*/ 	.short	0x0028
        /*0168*/ 	.byte	0x00, 0xf0, 0x11, 0x00


	//----- nvinfo : EIATTR_KPARAM_INFO
	.align		4
.L_52:
        /*016c*/ 	.byte	0x04, 0x17
        /*016e*/ 	.short	(.L_54 - .L_53)
.L_53:
        /*0170*/ 	.word	0x00000000
        /*0174*/ 	.short	0x0004
        /*0176*/ 	.short	0x0020
        /*0178*/ 	.byte	0x00, 0xf4, 0x21, 0x00


	//----- nvinfo : EIATTR_KPARAM_INFO
	.align		4
.L_54:
        /*017c*/ 	.byte	0x04, 0x17
        /*017e*/ 	.short	(.L_56 - .L_55)
.L_55:
        /*0180*/ 	.word	0x00000000
        /*0184*/ 	.short	0x0003
        /*0186*/ 	.short	0x0018
        /*0188*/ 	.byte	0x00, 0xf4, 0x21, 0x00


	//----- nvinfo : EIATTR_KPARAM_INFO
	.align		4
.L_56:
        /*018c*/ 	.byte	0x04, 0x17
        /*018e*/ 	.short	(.L_58 - .L_57)
.L_57:
        /*0190*/ 	.word	0x00000000
        /*0194*/ 	.short	0x0002
        /*0196*/ 	.short	0x0010
        /*0198*/ 	.byte	0x00, 0xf4, 0x21, 0x00


	//----- nvinfo : EIATTR_KPARAM_INFO
	.align		4
.L_58:
        /*019c*/ 	.byte	0x04, 0x17
        /*019e*/ 	.short	(.L_60 - .L_59)
.L_59:
        /*01a0*/ 	.word	0x00000000
        /*01a4*/ 	.short	0x0001
        /*01a6*/ 	.short	0x0008
        /*01a8*/ 	.byte	0x00, 0xf4, 0x21, 0x00


	//----- nvinfo : EIATTR_KPARAM_INFO
	.align		4
.L_60:
        /*01ac*/ 	.byte	0x04, 0x17
        /*01ae*/ 	.short	(.L_62 - .L_61)
.L_61:
        /*01b0*/ 	.word	0x00000000
        /*01b4*/ 	.short	0x0000
        /*01b6*/ 	.short	0x0000
        /*01b8*/ 	.byte	0x00, 0xf4, 0x21, 0x00


	//----- nvinfo : EIATTR_MAXREG_COUNT
	.align		4
.L_62:
        /*01bc*/ 	.byte	0x03, 0x1b
        /*01be*/ 	.short	0x00ff


	//----- nvinfo : EIATTR_NUM_BARRIERS
	.align		4
        /*01c0*/ 	.byte	0x02, 0x4c
        /*01c2*/ 	.byte	0x01
	.zero		1


	//----- nvinfo : EIATTR_MERCURY_ISA_VERSION
	.align		4
        /*01c4*/ 	.byte	0x03, 0x5f
        /*01c6*/ 	.short	0x0000


	//----- nvinfo : EIATTR_COOP_GROUP_MASK_REGIDS
	.align		4
        /*01c8*/ 	.byte	0x04, 0x29
        /*01ca*/ 	.short	(.L_64 - .L_63)


	//   ....[0]....
.L_63:
        /*01cc*/ 	.word	0xffffffff


	//   ....[1]....
        /*01d0*/ 	.word	0xffffffff


	//   ....[2]....
        /*01d4*/ 	.word	0xffffffff


	//   ....[3]....
        /*01d8*/ 	.word	0xffffffff


	//   ....[4]....
        /*01dc*/ 	.word	0xffffffff


	//   ....[5]....
        /*01e0*/ 	.word	0xffffffff


	//   ....[6]....
        /*01e4*/ 	.word	0xffffffff


	//   ....[7]....
        /*01e8*/ 	.word	0xffffffff


	//----- nvinfo : EIATTR_COOP_GROUP_INSTR_OFFSETS
	.align		4
.L_64:
        /*01ec*/ 	.byte	0x04, 0x28
        /*01ee*/ 	.short	(.L_66 - .L_65)


	//   ....[0]....
.L_65:
        /*01f0*/ 	.word	0x00001bb0


	//   ....[1]....
        /*01f4*/ 	.word	0x00001dc0


	//   ....[2]....
        /*01f8*/ 	.word	0x00001dd0


	//   ....[3]....
        /*01fc*/ 	.word	0x00001e10


	//   ....[4]....
        /*0200*/ 	.word	0x00002c60


	//   ....[5]....
        /*0204*/ 	.word	0x00002c70


	//   ....[6]....
        /*0208*/ 	.word	0x00002cd0


	//   ....[7]....
        /*020c*/ 	.word	0x00002cf0


	//----- nvinfo : EIATTR_EXIT_INSTR_OFFSETS
	.align		4
.L_66:
        /*0210*/ 	.byte	0x04, 0x1c
        /*0212*/ 	.short	(.L_68 - .L_67)


	//   ....[0]....
.L_67:
        /*0214*/ 	.word	0x00004150


	//   ....[1]....
        /*0218*/ 	.word	0x000041f0


	//----- nvinfo : EIATTR_REQNTID
	.align		4
.L_68:
        /*021c*/ 	.byte	0x04, 0x10
        /*021e*/ 	.short	(.L_70 - .L_69)
.L_69:
        /*0220*/ 	.word	0x00000100
        /*0224*/ 	.word	0x00000001
        /*0228*/ 	.word	0x00000001
.L_70:


//--------------------- .nv.callgraph             --------------------------
	.section	.nv.callgraph,"",@"SHT_CUDA_CALLGRAPH"
	.align	4
	.sectionentsize	8
	.align		4
        /*0000*/ 	.word	0x00000000
	.align		4
        /*0004*/ 	.word	0xffffffff
	.align		4
        /*0008*/ 	.word	0x00000000
	.align		4
        /*000c*/ 	.word	0xfffffffe
	.align		4
        /*0010*/ 	.word	0x00000000
	.align		4
        /*0014*/ 	.word	0xfffffffd
	.align		4
        /*0018*/ 	.word	0x00000000
	.align		4
        /*001c*/ 	.word	0xfffffffc


//--------------------- .nv.rel.action            --------------------------
	.section	.nv.rel.action,"",@"SHT_CUDA_RELOCINFO"
	.align	8
	.sectionentsize	8
        /*0000*/ 	.byte	0x73, 0x00, 0x00, 0x00, 0x00, 0x00, 0x00, 0x00, 0x00, 0x00, 0x00, 0x11, 0x25, 0x00, 0x05, 0x36


//--------------------- .nv.constant4             --------------------------
	.section	.nv.constant4,"a",@progbits
	.align	8
	.align		8
.nv.constant4:
        /*0000*/ 	.dword	_$_str


//--------------------- .nv.constant0.attn_fwd    --------------------------
	.section	.nv.constant0.attn_fwd,"a",@progbits
	.sectionflags	@""
	.align	4
.nv.constant0.attn_fwd:
	.zero		488


//--------------------- .text.attn_fwd            --------------------------
	.section	.text.attn_fwd,"ax",@progbits
	.sectioninfo	@"SHI_REGISTERS=182"
	.align	128
        .global         attn_fwd
        .type           attn_fwd,@function
        .size           attn_fwd,(.L_x_3 - attn_fwd)
        .other          attn_fwd,@"STO_CUDA_ENTRY STV_DEFAULT"
attn_fwd:
.text.attn_fwd:
[----:B------:R-:W-:Y:S02]  /*0000*/  MOV R1, c[0x0][0x28] ;  /* 0x00000a0000017a02 */ /* 0x000fe40000000f00 */
[----:B------:R-:W0:Y:S01]  /*0010*/  S2R R0, SR_TID.X ;  /* 0x0000000000007919 */ /* 0x000e220000002100 */
[----:B------:R-:W-:Y:S01]  /*0020*/  MOV R34, c[0x0][0x198] ;  /* 0x0000660000227a02 */ /* 0x000fe20000000f00 */
[----:B------:R-:W-:Y:S02]  /*0030*/  ULDC.64 UR4, c[0x0][0x118] ;  /* 0x0000460000047ab9 */ /* 0x000fe40000000a00 */
[----:B------:R-:W1:Y:S04]  /*0040*/  S2R R3, SR_CTAID.X ;  /* 0x0000000000037919 */ /* 0x000e680000002500 */
[----:B------:R-:W2:Y:S01]  /*0050*/  S2R R2, SR_CTAID.Y ;  /* 0x0000000000027919 */ /* 0x000ea20000002600 */
[----:B0-----:R-:W-:Y:S02]  /*0060*/  LOP3.LUT R20, R0, 0x3f, RZ, 0xc0, !PT ;  /* 0x0000003f00147812 */ /* 0x001fe400078ec0ff */
[----:B------:R-:W-:-:S02]  /*0070*/  SHF.R.U32.HI R4, RZ, 0x6, R0 ;  /* 0x00000006ff047819 */ /* 0x000fc40000011600 */
[----:B-1----:R-:W-:Y:S02]  /*0080*/  LEA R3, R3, R20, 0x6 ;  /* 0x0000001403037211 */ /* 0x002fe400078e30ff */
[----:B------:R-:W-:Y:S01]  /*0090*/  SGXT.U32 R4, R4, 0x2 ;  /* 0x000000020404781a */ /* 0x000fe20000000000 */
[----:B--2---:R-:W-:Y:S02]  /*00a0*/  IMAD R5, R2, c[0x0][0x190], RZ ;  /* 0x0000640002057a24 */ /* 0x004fe400078e02ff */
[----:B------:R-:W-:Y:S02]  /*00b0*/  IMAD R7, R3, c[0x0][0x194], RZ ;  /* 0x0000650003077a24 */ /* 0x000fe400078e02ff */
[----:B------:R-:W-:Y:S01]  /*00c0*/  IMAD R11, R4, c[0x0][0x198], RZ ;  /* 0x00006600040b7a24 */ /* 0x000fe200078e02ff */
[C---:B------:R-:W-:Y:S01]  /*00d0*/  SHF.L.U32 R6, R5.reuse, 0x1, RZ ;  /* 0x0000000105067819 */ /* 0x040fe200000006ff */
[----:B------:R-:W-:Y:S01]  /*00e0*/  IMAD.HI R5, R5, 0x2, RZ ;  /* 0x0000000205057827 */ /* 0x000fe200078e02ff */
[----:B------:R-:W-:-:S02]  /*00f0*/  SHF.L.U32 R9, R7, 0x1, RZ ;  /* 0x0000000107097819 */ /* 0x000fc400000006ff */
[C---:B------:R-:W-:Y:S01]  /*0100*/  LEA R12, R34.reuse, R11, 0x2 ;  /* 0x0000000b220c7211 */ /* 0x040fe200078e10ff */
[----:B------:R-:W-:Y:S01]  /*0110*/  IMAD.HI R8, R7, 0x2, RZ ;  /* 0x0000000207087827 */ /* 0x000fe200078e02ff */
[----:B------:R-:W-:Y:S02]  /*0120*/  IADD3 R36, P0, P1, R9, c[0x0][0x160], R6 ;  /* 0x0000580009247a10 */ /* 0x000fe4000791e006 */
[----:B------:R-:W-:Y:S02]  /*0130*/  LEA R9, R34, R12, 0x2 ;  /* 0x0000000c22097211 */ /* 0x000fe400078e10ff */
[----:B------:R-:W-:Y:S02]  /*0140*/  IADD3.X R38, R8, c[0x0][0x164], R5, P0, P1 ;  /* 0x0000590008267a10 */ /* 0x000fe400007e2405 */
[----:B------:R-:W-:Y:S02]  /*0150*/  LEA R6, P0, R11, R36, 0x1 ;  /* 0x000000240b067211 */ /* 0x000fe400078008ff */
[----:B------:R-:W-:-:S02]  /*0160*/  LEA R5, R34, R9, 0x2 ;  /* 0x0000000922057211 */ /* 0x000fc400078e10ff */
[----:B------:R-:W-:Y:S02]  /*0170*/  LEA R10, P1, R9, R36, 0x1 ;  /* 0x00000024090a7211 */ /* 0x000fe400078208ff */
[----:B------:R-:W-:Y:S02]  /*0180*/  LEA.HI.X.SX32 R7, R11, R38, 0x1, P0 ;  /* 0x000000260b077211 */ /* 0x000fe400000f0eff */
[----:B------:R-:W-:Y:S02]  /*0190*/  LEA R8, P0, R12, R36, 0x1 ;  /* 0x000000240c087211 */ /* 0x000fe400078008ff */
[----:B------:R-:W-:Y:S01]  /*01a0*/  LEA R15, R34, R5, 0x2 ;  /* 0x00000005220f7211 */ /* 0x000fe200078e10ff */
[----:B------:R0:W2:Y:S01]  /*01b0*/  LDG.E.U16 R24, [R6.64] ;  /* 0x0000000406187981 */ /* 0x0000a2000c1e1500 */
[-C--:B------:R-:W-:Y:S02]  /*01c0*/  LEA.HI.X.SX32 R11, R9, R38.reuse, 0x1, P1 ;  /* 0x00000026090b7211 */ /* 0x080fe400008f0eff */
[----:B------:R-:W-:-:S02]  /*01d0*/  LEA.HI.X.SX32 R9, R12, R38, 0x1, P0 ;  /* 0x000000260c097211 */ /* 0x000fc400000f0eff */
[C---:B------:R-:W-:Y:S01]  /*01e0*/  LEA R12, P0, R5.reuse, R36, 0x1 ;  /* 0x00000024050c7211 */ /* 0x040fe200078008ff */
[----:B------:R1:W3:Y:S01]  /*01f0*/  LDG.E.U16 R26, [R10.64] ;  /* 0x000000040a1a7981 */ /* 0x0002e2000c1e1500 */
[C---:B------:R-:W-:Y:S02]  /*0200*/  LEA R16, R34.reuse, R15, 0x2 ;  /* 0x0000000f22107211 */ /* 0x040fe400078e10ff */
[----:B------:R-:W-:Y:S01]  /*0210*/  LEA.HI.X.SX32 R13, R5, R38, 0x1, P0 ;  /* 0x00000026050d7211 */ /* 0x000fe200000f0eff */
[----:B------:R4:W5:Y:S01]  /*0220*/  LDG.E.U16 R25, [R8.64] ;  /* 0x0000000408197981 */ /* 0x000962000c1e1500 */
[----:B------:R-:W-:Y:S02]  /*0230*/  LEA R5, R34, R16, 0x2 ;  /* 0x0000001022057211 */ /* 0x000fe400078e10ff */
[----:B0-----:R-:W-:Y:S01]  /*0240*/  LEA R6, P0, R16, R36, 0x1 ;  /* 0x0000002410067211 */ /* 0x001fe200078008ff */
[----:B------:R0:W5:Y:S01]  /*0250*/  LDG.E.U16 R27, [R12.64] ;  /* 0x000000040c1b7981 */ /* 0x000162000c1e1500 */
[----:B------:R-:W-:-:S02]  /*0260*/  LEA R17, R34, R5, 0x2 ;  /* 0x0000000522117211 */ /* 0x000fc400078e10ff */
[----:B------:R-:W-:Y:S02]  /*0270*/  LEA.HI.X.SX32 R7, R16, R38, 0x1, P0 ;  /* 0x0000002610077211 */ /* 0x000fe400000f0eff */
[C---:B------:R-:W-:Y:S02]  /*0280*/  LEA R18, R34.reuse, R17, 0x2 ;  /* 0x0000001122127211 */ /* 0x040fe400078e10ff */
[----:B-1----:R-:W-:Y:S01]  /*0290*/  LEA R10, P0, R5, R36, 0x1 ;  /* 0x00000024050a7211 */ /* 0x002fe200078008ff */
[----:B------:R1:W5:Y:S01]  /*02a0*/  LDG.E.U16 R29, [R6.64] ;  /* 0x00000004061d7981 */ /* 0x000362000c1e1500 */
[----:B------:R-:W-:Y:S02]  /*02b0*/  LEA R21, R34, R18, 0x2 ;  /* 0x0000001222157211 */ /* 0x000fe400078e10ff */
[----:B------:R-:W-:Y:S02]  /*02c0*/  LEA R14, P1, R15, R36, 0x1 ;  /* 0x000000240f0e7211 */ /* 0x000fe400078208ff */
[----:B------:R-:W-:-:S02]  /*02d0*/  LEA.HI.X.SX32 R11, R5, R38, 0x1, P0 ;  /* 0x00000026050b7211 */ /* 0x000fc400000f0eff */
[C---:B------:R-:W-:Y:S02]  /*02e0*/  LEA R5, R34.reuse, R21, 0x2 ;  /* 0x0000001522057211 */ /* 0x040fe400078e10ff */
[----:B------:R-:W-:Y:S01]  /*02f0*/  LEA.HI.X.SX32 R15, R15, R38, 0x1, P1 ;  /* 0x000000260f0f7211 */ /* 0x000fe200008f0eff */
[----:B------:R1:W5:Y:S01]  /*0300*/  LDG.E.U16 R30, [R10.64] ;  /* 0x000000040a1e7981 */ /* 0x000362000c1e1500 */
[C---:B----4-:R-:W-:Y:S02]  /*0310*/  LEA R8, P0, R17.reuse, R36, 0x1 ;  /* 0x0000002411087211 */ /* 0x050fe400078008ff */
[----:B------:R-:W-:Y:S01]  /*0320*/  LEA R22, R34, R5, 0x2 ;  /* 0x0000000522167211 */ /* 0x000fe200078e10ff */
[----:B------:R4:W5:Y:S01]  /*0330*/  LDG.E.U16 R28, [R14.64] ;  /* 0x000000040e1c7981 */ /* 0x000962000c1e1500 */
[----:B------:R-:W-:Y:S02]  /*0340*/  LEA.HI.X.SX32 R9, R17, R38, 0x1, P0 ;  /* 0x0000002611097211 */ /* 0x000fe400000f0eff */
[----:B0-----:R-:W-:-:S02]  /*0350*/  LEA R12, P0, R5, R36, 0x1 ;  /* 0x00000024050c7211 */ /* 0x001fc400078008ff */
[----:B------:R-:W-:Y:S01]  /*0360*/  LEA R16, P1, R18, R36, 0x1 ;  /* 0x0000002412107211 */ /* 0x000fe200078208ff */
[----:B------:R0:W5:Y:S01]  /*0370*/  LDG.E.U16 R31, [R8.64] ;  /* 0x00000004081f7981 */ /* 0x000162000c1e1500 */
[----:B----4-:R-:W-:Y:S01]  /*0380*/  IMAD R14, R34, 0x4, R22 ;  /* 0x00000004220e7824 */ /* 0x010fe200078e0216 */
[----:B------:R-:W-:-:S04]  /*0390*/  LEA.HI.X.SX32 R13, R5, R38, 0x1, P0 ;  /* 0x00000026050d7211 */ /* 0x000fc800000f0eff */
[----:B-1----:R-:W-:Y:S01]  /*03a0*/  LEA R6, P0, R14, R36, 0x1 ;  /* 0x000000240e067211 */ /* 0x002fe200078008ff */
[----:B------:R1:W4:Y:S01]  /*03b0*/  LDG.E.U16 R12, [R12.64] ;  /* 0x000000040c0c7981 */ /* 0x000322000c1e1500 */
[----:B------:R-:W-:Y:S02]  /*03c0*/  LEA R15, R34, R14, 0x2 ;  /* 0x0000000e220f7211 */ /* 0x000fe400078e10ff */
[----:B------:R-:W-:Y:S02]  /*03d0*/  LEA.HI.X.SX32 R7, R14, R38, 0x1, P0 ;  /* 0x000000260e077211 */ /* 0x000fe400000f0eff */
[----:B------:R-:W-:Y:S02]  /*03e0*/  LEA R10, P0, R21, R36, 0x1 ;  /* 0x00000024150a7211 */ /* 0x000fe400078008ff */
[----:B------:R-:W-:Y:S02]  /*03f0*/  LEA R5, R34, R15, 0x2 ;  /* 0x0000000f22057211 */ /* 0x000fe400078e10ff */
[----:B------:R-:W-:-:S02]  /*0400*/  LEA.HI.X.SX32 R17, R18, R38, 0x1, P1 ;  /* 0x0000002612117211 */ /* 0x000fc400008f0eff */
[----:B------:R-:W-:Y:S02]  /*0410*/  LEA.HI.X.SX32 R11, R21, R38, 0x1, P0 ;  /* 0x00000026150b7211 */ /* 0x000fe400000f0eff */
[CC--:B------:R-:W-:Y:S01]  /*0420*/  LEA R18, P1, R5.reuse, R36.reuse, 0x1 ;  /* 0x0000002405127211 */ /* 0x0c0fe200078208ff */
[----:B------:R1:W4:Y:S01]  /*0430*/  LDG.E.U16 R32, [R16.64] ;  /* 0x0000000410207981 */ /* 0x000322000c1e1500 */
[----:B0-----:R-:W-:Y:S02]  /*0440*/  LEA R8, P0, R22, R36, 0x1 ;  /* 0x0000002416087211 */ /* 0x001fe400078008ff */
[----:B------:R-:W-:Y:S01]  /*0450*/  LEA R23, R34, R5, 0x2 ;  /* 0x0000000522177211 */ /* 0x000fe200078e10ff */
[----:B------:R-:W4:Y:S01]  /*0460*/  LDG.E.U16 R11, [R10.64] ;  /* 0x000000040a0b7981 */ /* 0x000f22000c1e1500 */
[-C--:B------:R-:W-:Y:S02]  /*0470*/  LEA.HI.X.SX32 R19, R5, R38.reuse, 0x1, P1 ;  /* 0x0000002605137211 */ /* 0x080fe400008f0eff */
[----:B------:R-:W-:Y:S01]  /*0480*/  LEA.HI.X.SX32 R9, R22, R38, 0x1, P0 ;  /* 0x0000002616097211 */ /* 0x000fe200000f0eff */
[----:B------:R0:W4:Y:S01]  /*0490*/  LDG.E.U16 R34, [R6.64] ;  /* 0x0000000406227981 */ /* 0x000122000c1e1500 */
[----:B------:R-:W-:-:S02]  /*04a0*/  LEA R14, P1, R15, R36, 0x1 ;  /* 0x000000240f0e7211 */ /* 0x000fc400078208ff */
[----:B-1----:R-:W-:Y:S01]  /*04b0*/  LEA R16, P0, R23, R36, 0x1 ;  /* 0x0000002417107211 */ /* 0x002fe200078008ff */
[----:B------:R1:W4:Y:S01]  /*04c0*/  LDG.E.U16 R18, [R18.64] ;  /* 0x0000000412127981 */ /* 0x000322000c1e1500 */
[-C--:B------:R-:W-:Y:S02]  /*04d0*/  LEA.HI.X.SX32 R15, R15, R38.reuse, 0x1, P1 ;  /* 0x000000260f0f7211 */ /* 0x080fe400008f0eff */
[----:B------:R-:W-:Y:S01]  /*04e0*/  LEA.HI.X.SX32 R17, R23, R38, 0x1, P0 ;  /* 0x0000002617117211 */ /* 0x000fe200000f0eff */
[----:B------:R0:W4:Y:S04]  /*04f0*/  LDG.E.U16 R9, [R8.64] ;  /* 0x0000000408097981 */ /* 0x000128000c1e1500 */
[----:B------:R1:W4:Y:S04]  /*0500*/  LDG.E.U16 R15, [R14.64] ;  /* 0x000000040e0f7981 */ /* 0x000328000c1e1500 */
[----:B------:R1:W4:Y:S01]  /*0510*/  LDG.E.U16 R17, [R16.64] ;  /* 0x0000000410117981 */ /* 0x000322000c1e1500 */
[----:B------:R-:W-:-:S02]  /*0520*/  LOP3.LUT R5, R0, 0xc0, RZ, 0xc0, !PT ;  /* 0x000000c000057812 */ /* 0x000fc400078ec0ff */
[----:B0-----:R-:W-:Y:S02]  /*0530*/  SHF.L.U32 R6, R0, 0x1, RZ ;  /* 0x0000000100067819 */ /* 0x001fe400000006ff */
[----:B------:R-:W-:-:S04]  /*0540*/  SHF.R.U32.HI R7, RZ, 0x2, R5 ;  /* 0x00000002ff077819 */ /* 0x000fc80000011605 */
[----:B------:R-:W-:-:S04]  /*0550*/  LOP3.LUT R7, R7, 0x1fe, R6, 0x78, !PT ;  /* 0x000001fe07077812 */ /* 0x000fc800078e7806 */
[----:B------:R-:W-:Y:S02]  /*0560*/  LOP3.LUT R8, R7, 0x40, RZ, 0x3c, !PT ;  /* 0x0000004007087812 */ /* 0x000fe400078e3cff */
[----:B------:R-:W-:-:S04]  /*0570*/  MOV R13, c[0x0][0x1d0] ;  /* 0x00007400000d7a02 */ /* 0x000fc80000000f00 */
[----:B------:R-:W-:Y:S01]  /*0580*/  ISETP.GE.AND P0, PT, R13, 0x1, PT ;  /* 0x000000010d00780c */ /* 0x000fe20003f06270 */
[----:B------:R-:W-:Y:S01]  /*0590*/  CS2R R128, SRZ ;  /* 0x0000000000807805 */ /* 0x000fe2000001ff00 */
[----:B-1----:R-:W-:Y:S01]  /*05a0*/  MOV R14, 0xff800000 ;  /* 0xff800000000e7802 */ /* 0x002fe20000000f00 */
[----:B------:R-:W-:Y:S01]  /*05b0*/  CS2R R130, SRZ ;  /* 0x0000000000827805 */ /* 0x000fe2000001ff00 */
[----:B------:R-:W-:Y:S01]  /*05c0*/  MOV R19, 0x3f800000 ;  /* 0x3f80000000137802 */ /* 0x000fe20000000f00 */
[----:B------:R-:W-:Y:S01]  /*05d0*/  CS2R R124, SRZ ;  /* 0x00000000007c7805 */ /* 0x000fe2000001ff00 */
[----:B------:R-:W-:Y:S01]  /*05e0*/  MOV R16, 0xff800000 ;  /* 0xff80000000107802 */ /* 0x000fe20000000f00 */
[----:B------:R-:W-:Y:S01]  /*05f0*/  CS2R R126, SRZ ;  /* 0x00000000007e7805 */ /* 0x000fe2000001ff00 */
        /* <DEDUP_REMOVED lines=12> */
[----:B--2---:R-:W-:Y:S04]  /*06c0*/  STS.U16 [R7], R24 ;  /* 0x0000001807007388 */ /* 0x004fe80000000400 */
[----:B---3--:R-:W-:Y:S04]  /*06d0*/  STS.U16 [R7+0x400], R26 ;  /* 0x0004001a07007388 */ /* 0x008fe80000000400 */
[----:B-----5:R-:W-:Y:S04]  /*06e0*/  STS.U16 [R7+0xc00], R30 ;  /* 0x000c001e07007388 */ /* 0x020fe80000000400 */
[----:B------:R-:W-:Y:S04]  /*06f0*/  STS.U16 [R7+0x800], R28 ;  /* 0x0008001c07007388 */ /* 0x000fe80000000400 */
[----:B----4-:R0:W-:Y:S04]  /*0700*/  STS.U16 [R7+0x1400], R12 ;  /* 0x0014000c07007388 */ /* 0x0101e80000000400 */
[----:B------:R1:W-:Y:S04]  /*0710*/  STS.U16 [R7+0x1000], R32 ;  /* 0x0010002007007388 */ /* 0x0003e80000000400 */
        /* <DEDUP_REMOVED lines=9> */
[----:B------:R1:W-:Y:S01]  /*07b0*/  STS.U16 [R8+0x1e00], R17 ;  /* 0x001e001108007388 */ /* 0x0003e20000000400 */
[----:B0-----:R-:W-:Y:S01]  /*07c0*/  MOV R12, 0x3f800000 ;  /* 0x3f800000000c7802 */ /* 0x001fe20000000f00 */
[----:B------:R-:W-:Y:S05]  /*07d0*/  @!P0 BRA `(.L_x_0) ;  /* 0x000026d000008947 */ /* 0x000fea0003800000 */
[----:B-1----:R-:W-:Y:S01]  /*07e0*/  IMAD R9, R2, c[0x0][0x1a0], RZ ;  /* 0x0000680002097a24 */ /* 0x002fe200078e02ff */
[----:B------:R-:W-:Y:S01]  /*07f0*/  MOV R24, c[0x0][0x1a4] ;  /* 0x0000690000187a02 */ /* 0x000fe20000000f00 */
[----:B------:R-:W-:Y:S01]  /*0800*/  IMAD R12, R20, c[0x0][0x1a8], RZ ;  /* 0x00006a00140c7a24 */ /* 0x000fe200078e02ff */
[----:B------:R-:W-:Y:S01]  /*0810*/  LOP3.LUT R15, R6, 0x10, RZ, 0xc0, !PT ;  /* 0x00000010060f7812 */ /* 0x000fe200078ec0ff */
[----:B------:R-:W-:Y:S01]  /*0820*/  IMAD R20, R20, c[0x0][0x1b4], RZ ;  /* 0x00006d0014147a24 */ /* 0x000fe200078e02ff */
[C---:B------:R-:W-:Y:S01]  /*0830*/  SHF.L.U32 R11, R9.reuse, 0x1, RZ ;  /* 0x00000001090b7819 */ /* 0x040fe200000006ff */
[----:B------:R-:W-:Y:S01]  /*0840*/  IMAD.HI R9, R9, 0x2, RZ ;  /* 0x0000000209097827 */ /* 0x000fe200078e02ff */
[----:B------:R-:W-:Y:S01]  /*0850*/  SHF.L.U32 R14, R12, 0x1, RZ ;  /* 0x000000010c0e7819 */ /* 0x000fe200000006ff */
[----:B------:R-:W-:Y:S01]  /*0860*/  CS2R R128, SRZ ;  /* 0x0000000000807805 */ /* 0x000fe2000001ff00 */
[----:B------:R-:W-:Y:S01]  /*0870*/  SHF.L.U32 R16, R20, 0x1, RZ ;  /* 0x0000000114107819 */ /* 0x000fe200000006ff */
[----:B------:R-:W-:Y:S01]  /*0880*/  IMAD.HI R12, R12, 0x2, RZ ;  /* 0x000000020c0c7827 */ /* 0x000fe200078e02ff */
[----:B------:R-:W-:Y:S01]  /*0890*/  IADD3 R28, P0, P1, R14, c[0x0][0x168], R11 ;  /* 0x00005a000e1c7a10 */ /* 0x000fe2000791e00b */
[----:B------:R-:W-:Y:S01]  /*08a0*/  CS2R R130, SRZ ;  /* 0x0000000000827805 */ /* 0x000fe2000001ff00 */
[----:B------:R-:W-:Y:S01]  /*08b0*/  LOP3.LUT R22, R15, 0x60, R0, 0xf8, !PT ;  /* 0x000000600f167812 */ /* 0x000fe200078ef800 */
[----:B------:R-:W-:Y:S01]  /*08c0*/  IMAD R10, R2, c[0x0][0x1b0], RZ ;  /* 0x00006c00020a7a24 */ /* 0x000fe200078e02ff */
[----:B------:R-:W-:Y:S01]  /*08d0*/  IADD3.X R29, R12, c[0x0][0x16c], R9, P0, P1 ;  /* 0x00005b000c1d7a10 */ /* 0x000fe200007e2409 */
[----:B------:R-:W-:Y:S01]  /*08e0*/  IMAD R11, R4, c[0x0][0x1a4], RZ ;  /* 0x00006900040b7a24 */ /* 0x000fe200078e02ff */
[----:B------:R-:W-:Y:S01]  /*08f0*/  MOV R54, c[0x0][0x1b8] ;  /* 0x00006e0000367a02 */ /* 0x000fe20000000f00 */
[----:B------:R-:W-:Y:S01]  /*0900*/  IMAD.HI R20, R20, 0x2, RZ ;  /* 0x0000000214147827 */ /* 0x000fe200078e02ff */
[----:B------:R-:W-:Y:S01]  /*0910*/  SHF.L.U32 R13, R10, 0x1, RZ ;  /* 0x000000010a0d7819 */ /* 0x000fe200000006ff */
[----:B------:R-:W-:Y:S01]  /*0920*/  CS2R R124, SRZ ;  /* 0x00000000007c7805 */ /* 0x000fe2000001ff00 */
[----:B------:R-:W-:Y:S01]  /*0930*/  LEA R178, P0, R11, R28, 0x1 ;  /* 0x0000001c0bb27211 */ /* 0x000fe200078008ff */
[----:B------:R-:W-:Y:S01]  /*0940*/  IMAD R9, R24, 0x4, R11 ;  /* 0x0000000418097824 */ /* 0x000fe200078e020b */
[----:B------:R-:W-:Y:S01]  /*0950*/  IADD3 R60, P2, P3, R16, c[0x0][0x170], R13 ;  /* 0x00005c00103c7a10 */ /* 0x000fe20007b5e00d */
[----:B------:R-:W-:Y:S01]  /*0960*/  IMAD R18, R4, c[0x0][0x1b8], RZ ;  /* 0x00006e0004127a24 */ /* 0x000fe200078e02ff */
[----:B------:R-:W-:Y:S01]  /*0970*/  LOP3.LUT R13, R0, 0x7, RZ, 0xc0, !PT ;  /* 0x00000007000d7812 */ /* 0x000fe200078ec0ff */
[----:B------:R-:W-:Y:S01]  /*0980*/  CS2R R126, SRZ ;  /* 0x00000000007e7805 */ /* 0x000fe2000001ff00 */
[----:B------:R-:W-:Y:S01]  /*0990*/  LEA R12, R24, R9, 0x2 ;  /* 0x00000009180c7211 */ /* 0x000fe200078e10ff */
[----:B------:R-:W-:Y:S01]  /*09a0*/  CS2R R116, SRZ ;  /* 0x0000000000747805 */ /* 0x000fe2000001ff00 */
[----:B------:R-:W-:Y:S01]  /*09b0*/  SHF.L.U32 R16, R0, 0x6, RZ ;  /* 0x0000000600107819 */ /* 0x000fe200000006ff */
[----:B------:R-:W-:Y:S01]  /*09c0*/  IMAD R63, R13, 0x90, RZ ;  /* 0x000000900d3f7824 */ /* 0x000fe200078e02ff */
[----:B------:R-:W-:Y:S01]  /*09d0*/  LEA R14, R24, R12, 0x2 ;  /* 0x0000000c180e7211 */ /* 0x000fe200078e10ff */
[----:B------:R-:W-:Y:S01]  /*09e0*/  IMAD.HI R13, R10, 0x2, RZ ;  /* 0x000000020a0d7827 */ /* 0x000fe200078e02ff */
[----:B------:R-:W-:Y:S01]  /*09f0*/  LOP3.LUT R16, R16, 0x400, RZ, 0xc0, !PT ;  /* 0x0000040010107812 */ /* 0x000fe200078ec0ff */
[----:B------:R-:W-:Y:S01]  /*0a00*/  CS2R R118, SRZ ;  /* 0x0000000000767805 */ /* 0x000fe2000001ff00 */
[C---:B------:R-:W-:Y:S01]  /*0a10*/  LEA R10, R24.reuse, R14, 0x2 ;  /* 0x0000000e180a7211 */ /* 0x040fe200078e10ff */
[----:B------:R-:W-:Y:S01]  /*0a20*/  CS2R R120, SRZ ;  /* 0x0000000000787805 */ /* 0x000fe2000001ff00 */
[----:B------:R-:W-:Y:S01]  /*0a30*/  LOP3.LUT R17, R63, R22, RZ, 0x3c, !PT ;  /* 0x000000163f117212 */ /* 0x000fe200078e3cff */
[----:B------:R-:W-:Y:S01]  /*0a40*/  CS2R R122, SRZ ;  /* 0x00000000007a7805 */ /* 0x000fe2000001ff00 */
[----:B------:R-:W-:Y:S01]  /*0a50*/  LEA R15, R24, R10, 0x2 ;  /* 0x0000000a180f7211 */ /* 0x000fe200078e10ff */
[----:B------:R-:W-:Y:S01]  /*0a60*/  CS2R R84, SRZ ;  /* 0x0000000000547805 */ /* 0x000fe2000001ff00 */
[----:B------:R-:W-:Y:S01]  /*0a70*/  IADD3.X R62, R20, c[0x0][0x174], R13, P2, P3 ;  /* 0x00005d00143e7a10 */ /* 0x000fe200017e640d */
[----:B------:R-:W-:Y:S01]  /*0a80*/  CS2R R86, SRZ ;  /* 0x0000000000567805 */ /* 0x000fe2000001ff00 */
[----:B------:R-:W-:Y:S01]  /*0a90*/  IADD3 R13, R16, R17, RZ ;  /* 0x00000011100d7210 */ /* 0x000fe20007ffe0ff */
[----:B------:R-:W-:Y:S01]  /*0aa0*/  CS2R R80, SRZ ;  /* 0x0000000000507805 */ /* 0x000fe2000001ff00 */
[C---:B------:R-:W-:Y:S01]  /*0ab0*/  LEA R16, R24.reuse, R15, 0x2 ;  /* 0x0000000f18107211 */ /* 0x040fe200078e10ff */
[----:B------:R-:W-:Y:S01]  /*0ac0*/  CS2R R82, SRZ ;  /* 0x0000000000527805 */ /* 0x000fe2000001ff00 */
[C---:B------:R-:W-:Y:S01]  /*0ad0*/  LEA R176, P1, R9.reuse, R28, 0x1 ;  /* 0x0000001c09b07211 */ /* 0x040fe200078208ff */
[----:B------:R-:W-:Y:S01]  /*0ae0*/  CS2R R76, SRZ ;  /* 0x00000000004c7805 */ /* 0x000fe2000001ff00 */
[C---:B------:R-:W-:Y:S01]  /*0af0*/  LEA R17, R24.reuse, R16, 0x2 ;  /* 0x0000001018117211 */ /* 0x040fe200078e10ff */
[----:B------:R-:W-:Y:S01]  /*0b00*/  CS2R R78, SRZ ;  /* 0x00000000004e7805 */ /* 0x000fe2000001ff00 */
[----:B------:R-:W-:Y:S01]  /*0b10*/  LEA.HI.X.SX32 R177, R9, R29, 0x1, P1 ;  /* 0x0000001d09b17211 */ /* 0x000fe200008f0eff */
[----:B------:R-:W-:Y:S01]  /*0b20*/  CS2R R132, SRZ ;  /* 0x0000000000847805 */ /* 0x000fe2000001ff00 */
[----:B------:R-:W-:Y:S01]  /*0b30*/  LEA R9, R24, R17, 0x2 ;  /* 0x0000001118097211 */ /* 0x000fe200078e10ff */
[----:B------:R-:W-:Y:S01]  /*0b40*/  CS2R R134, SRZ ;  /* 0x0000000000867805 */ /* 0x000fe2000001ff00 */
[----:B------:R-:W-:-:S02]  /*0b50*/  LEA.HI.X.SX32 R179, R11, R29, 0x1, P0 ;  /* 0x0000001d0bb37211 */ /* 0x000fc400000f0eff */
[-C--:B------:R-:W-:Y:S01]  /*0b60*/  LEA R172, P0, R14, R28.reuse, 0x1 ;  /* 0x0000001c0eac7211 */ /* 0x080fe200078008ff */
[----:B------:R-:W-:Y:S01]  /*0b70*/  IMAD R11, R24, 0x4, R9 ;  /* 0x00000004180b7824 */ /* 0x000fe200078e0209 */
[-C--:B------:R-:W-:Y:S02]  /*0b80*/  LEA R174, P2, R12, R28.reuse, 0x1 ;  /* 0x0000001c0cae7211 */ /* 0x080fe400078408ff */
[-C--:B------:R-:W-:Y:S02]  /*0b90*/  LEA.HI.X.SX32 R173, R14, R29.reuse, 0x1, P0 ;  /* 0x0000001d0ead7211 */ /* 0x080fe400000f0eff */
[----:B------:R-:W-:Y:S02]  /*0ba0*/  LEA.HI.X.SX32 R175, R12, R29, 0x1, P2 ;  /* 0x0000001d0caf7211 */ /* 0x000fe400010f0eff */
[----:B------:R-:W-:Y:S02]  /*0bb0*/  LEA R170, P0, R10, R28, 0x1 ;  /* 0x0000001c0aaa7211 */ /* 0x000fe400078008ff */
[----:B------:R-:W-:-:S02]  /*0bc0*/  LEA R12, R24, R11, 0x2 ;  /* 0x0000000b180c7211 */ /* 0x000fc400078e10ff */
[----:B------:R-:W-:Y:S02]  /*0bd0*/  LEA R19, R54, R18, 0x2 ;  /* 0x0000001236137211 */ /* 0x000fe400078e10ff */
[----:B------:R-:W-:Y:S02]  /*0be0*/  LEA.HI.X.SX32 R171, R10, R29, 0x1, P0 ;  /* 0x0000001d0aab7211 */ /* 0x000fe400000f0eff */
[----:B------:R-:W-:Y:S02]  /*0bf0*/  LEA R10, R24, R12, 0x2 ;  /* 0x0000000c180a7211 */ /* 0x000fe400078e10ff */
[----:B------:R-:W-:Y:S02]  /*0c00*/  LEA R20, R54, R19, 0x2 ;  /* 0x0000001336147211 */ /* 0x000fe400078e10ff */
[-C--:B------:R-:W-:Y:S02]  /*0c10*/  LEA R168, P1, R15, R28.reuse, 0x1 ;  /* 0x0000001c0fa87211 */ /* 0x080fe400078208ff */
[----:B------:R-:W-:-:S02]  /*0c20*/  LEA R146, P2, R9, R28, 0x1 ;  /* 0x0000001c09927211 */ /* 0x000fc400078408ff */
[----:B------:R-:W-:Y:S02]  /*0c30*/  LEA R14, R24, R10, 0x2 ;  /* 0x0000000a180e7211 */ /* 0x000fe400078e10ff */
[----:B------:R-:W-:Y:S02]  /*0c40*/  LEA R21, R54, R20, 0x2 ;  /* 0x0000001436157211 */ /* 0x000fe400078e10ff */
[-C--:B------:R-:W-:Y:S02]  /*0c50*/  LEA.HI.X.SX32 R169, R15, R29.reuse, 0x1, P1 ;  /* 0x0000001d0fa97211 */ /* 0x080fe400008f0eff */
[----:B------:R-:W-:Y:S02]  /*0c60*/  LEA R164, P1, R17, R28, 0x1 ;  /* 0x0000001c11a47211 */ /* 0x000fe400078208ff */
[----:B------:R-:W-:Y:S02]  /*0c70*/  LEA.HI.X.SX32 R147, R9, R29, 0x1, P2 ;  /* 0x0000001d09937211 */ /* 0x000fe400010f0eff */
[----:B------:R-:W-:-:S02]  /*0c80*/  LEA R9, R24, R14, 0x2 ;  /* 0x0000000e18097211 */ /* 0x000fc400078e10ff */
[----:B------:R-:W-:Y:S02]  /*0c90*/  LEA R22, R54, R21, 0x2 ;  /* 0x0000001536167211 */ /* 0x000fe400078e10ff */
[-C--:B------:R-:W-:Y:S02]  /*0ca0*/  LEA R166, P0, R16, R28.reuse, 0x1 ;  /* 0x0000001c10a67211 */ /* 0x080fe400078008ff */
[----:B------:R-:W-:Y:S02]  /*0cb0*/  LEA.HI.X.SX32 R165, R17, R29, 0x1, P1 ;  /* 0x0000001d11a57211 */ /* 0x000fe400008f0eff */
[-C--:B------:R-:W-:Y:S02]  /*0cc0*/  LEA R140, P2, R10, R28.reuse, 0x1 ;  /* 0x0000001c0a8c7211 */ /* 0x080fe400078408ff */
[----:B------:R-:W-:Y:S02]  /*0cd0*/  LEA R142, P1, R12, R28, 0x1 ;  /* 0x0000001c0c8e7211 */ /* 0x000fe400078208ff */
[----:B------:R-:W-:-:S02]  /*0ce0*/  LEA R15, R24, R9, 0x2 ;  /* 0x00000009180f7211 */ /* 0x000fc400078e10ff */
[----:B------:R-:W-:Y:S02]  /*0cf0*/  LEA R23, R54, R22, 0x2 ;  /* 0x0000001636177211 */ /* 0x000fe400078e10ff */
[-C--:B------:R-:W-:Y:S02]  /*0d00*/  LEA.HI.X.SX32 R167, R16, R29.reuse, 0x1, P0 ;  /* 0x0000001d10a77211 */ /* 0x080fe400000f0eff */
[----:B------:R-:W-:Y:S02]  /*0d10*/  LEA R144, P0, R11, R28, 0x1 ;  /* 0x0000001c0b907211 */ /* 0x000fe400078008ff */
[-C--:B------:R-:W-:Y:S02]  /*0d20*/  LEA.HI.X.SX32 R141, R10, R29.reuse, 0x1, P2 ;  /* 0x0000001d0a8d7211 */ /* 0x080fe400010f0eff */
[----:B------:R-:W-:Y:S02]  /*0d30*/  LEA.HI.X.SX32 R143, R12, R29, 0x1, P1 ;  /* 0x0000001d0c8f7211 */ /* 0x000fe400008f0eff */
[----:B------:R-:W-:-:S02]  /*0d40*/  LEA R10, R24, R15, 0x2 ;  /* 0x0000000f180a7211 */ /* 0x000fc400078e10ff */
[-C--:B------:R-:W-:Y:S02]  /*0d50*/  LEA R24, P1, R9, R28.reuse, 0x1 ;  /* 0x0000001c09187211 */ /* 0x080fe400078208ff */
[----:B------:R-:W-:Y:S02]  /*0d60*/  LEA R43, R54, R23, 0x2 ;  /* 0x00000017362b7211 */ /* 0x000fe400078e10ff */
[----:B------:R-:W-:Y:S02]  /*0d70*/  LEA.HI.X.SX32 R145, R11, R29, 0x1, P0 ;  /* 0x0000001d0b917211 */ /* 0x000fe400000f0eff */
[-C--:B------:R-:W-:Y:S02]  /*0d80*/  LEA R138, P0, R14, R28.reuse, 0x1 ;  /* 0x0000001c0e8a7211 */ /* 0x080fe400078008ff */
[-C--:B------:R-:W-:Y:S02]  /*0d90*/  LEA R26, P2, R15, R28.reuse, 0x1 ;  /* 0x0000001c0f1a7211 */ /* 0x080fe400078408ff */
[----:B------:R-:W-:-:S02]  /*0da0*/  LEA R28, P3, R10, R28, 0x1 ;  /* 0x0000001c0a1c7211 */ /* 0x000fc400078608ff */
[----:B------:R-:W-:Y:S02]  /*0db0*/  LEA.HI.X.SX32 R25, R9, R29, 0x1, P1 ;  /* 0x0000001d09197211 */ /* 0x000fe400008f0eff */
[----:B------:R-:W-:Y:S02]  /*0dc0*/  LEA R9, R54, R43, 0x2 ;  /* 0x0000002b36097211 */ /* 0x000fe400078e10ff */
[-C--:B------:R-:W-:Y:S02]  /*0dd0*/  LEA.HI.X.SX32 R139, R14, R29.reuse, 0x1, P0 ;  /* 0x0000001d0e8b7211 */ /* 0x080fe400000f0eff */
[-C--:B------:R-:W-:Y:S02]  /*0de0*/  LEA.HI.X.SX32 R27, R15, R29.reuse, 0x1, P2 ;  /* 0x0000001d0f1b7211 */ /* 0x080fe400010f0eff */
[----:B------:R-:W-:Y:S02]  /*0df0*/  LEA.HI.X.SX32 R29, R10, R29, 0x1, P3 ;  /* 0x0000001d0a1d7211 */ /* 0x000fe400018f0eff */
[----:B------:R-:W-:-:S02]  /*0e00*/  LEA R10, R54, R9, 0x2 ;  /* 0x00000009360a7211 */ /* 0x000fc400078e10ff */
[C---:B------:R-:W-:Y:S02]  /*0e10*/  LEA R32, P1, R19.reuse, R60, 0x1 ;  /* 0x0000003c13207211 */ /* 0x040fe400078208ff */
[----:B------:R-:W-:Y:S02]  /*0e20*/  LEA R11, R54, R10, 0x2 ;  /* 0x0000000a360b7211 */ /* 0x000fe400078e10ff */
[----:B------:R-:W-:Y:S02]  /*0e30*/  LEA R30, P0, R18, R60, 0x1 ;  /* 0x0000003c121e7211 */ /* 0x000fe400078008ff */
[----:B------:R-:W-:Y:S02]  /*0e40*/  LEA R12, R54, R11, 0x2 ;  /* 0x0000000b360c7211 */ /* 0x000fe400078e10ff */
[----:B------:R-:W-:Y:S02]  /*0e50*/  LEA.HI.X.SX32 R33, R19, R62, 0x1, P1 ;  /* 0x0000003e13217211 */ /* 0x000fe400008f0eff */
[----:B------:R-:W-:-:S02]  /*0e60*/  LEA R34, P2, R20, R60, 0x1 ;  /* 0x0000003c14227211 */ /* 0x000fc400078408ff */
[----:B------:R-:W-:Y:S02]  /*0e70*/  LEA R38, P1, R22, R60, 0x1 ;  /* 0x0000003c16267211 */ /* 0x000fe400078208ff */
[----:B------:R-:W-:Y:S02]  /*0e80*/  LEA R14, R54, R12, 0x2 ;  /* 0x0000000c360e7211 */ /* 0x000fe400078e10ff */
[-C--:B------:R-:W-:Y:S02]  /*0e90*/  LEA.HI.X.SX32 R31, R18, R62.reuse, 0x1, P0 ;  /* 0x0000003e121f7211 */ /* 0x080fe400000f0eff */
[----:B------:R-:W-:Y:S02]  /*0ea0*/  LEA.HI.X.SX32 R35, R20, R62, 0x1, P2 ;  /* 0x0000003e14237211 */ /* 0x000fe400010f0eff */
[----:B------:R-:W-:Y:S02]  /*0eb0*/  LEA R36, P0, R21, R60, 0x1 ;  /* 0x0000003c15247211 */ /* 0x000fe400078008ff */
[----:B------:R-:W-:-:S02]  /*0ec0*/  LEA.HI.X.SX32 R39, R22, R62, 0x1, P1 ;  /* 0x0000003e16277211 */ /* 0x000fc400008f0eff */
[-C--:B------:R-:W-:Y:S02]  /*0ed0*/  LEA R40, P2, R23, R60.reuse, 0x1 ;  /* 0x0000003c17287211 */ /* 0x080fe400078408ff */
[----:B------:R-:W-:Y:S02]  /*0ee0*/  LEA R44, P1, R9, R60, 0x1 ;  /* 0x0000003c092c7211 */ /* 0x000fe400078208ff */
[----:B------:R-:W-:Y:S02]  /*0ef0*/  LEA R15, R54, R14, 0x2 ;  /* 0x0000000e360f7211 */ /* 0x000fe400078e10ff */
[-C--:B------:R-:W-:Y:S02]  /*0f00*/  LEA.HI.X.SX32 R37, R21, R62.reuse, 0x1, P0 ;  /* 0x0000003e15257211 */ /* 0x080fe400000f0eff */
[----:B------:R-:W-:Y:S02]  /*0f10*/  LEA.HI.X.SX32 R41, R23, R62, 0x1, P2 ;  /* 0x0000003e17297211 */ /* 0x000fe400010f0eff */
[----:B------:R-:W-:-:S02]  /*0f20*/  LEA R42, P0, R43, R60, 0x1 ;  /* 0x0000003c2b2a7211 */ /* 0x000fc400078008ff */
[----:B------:R-:W-:Y:S01]  /*0f30*/  LEA.HI.X.SX32 R45, R9, R62, 0x1, P1 ;  /* 0x0000003e092d7211 */ /* 0x000fe200008f0eff */
[----:B------:R-:W-:Y:S01]  /*0f40*/  IMAD R9, R54, 0x4, R15 ;  /* 0x0000000436097824 */ /* 0x000fe200078e020f */
[C---:B------:R-:W-:Y:S02]  /*0f50*/  LEA R46, P2, R10.reuse, R60, 0x1 ;  /* 0x0000003c0a2e7211 */ /* 0x040fe400078408ff */
[-C--:B------:R-:W-:Y:S02]  /*0f60*/  LEA.HI.X.SX32 R43, R43, R62.reuse, 0x1, P0 ;  /* 0x0000003e2b2b7211 */ /* 0x080fe400000f0eff */
[----:B------:R-:W-:Y:S02]  /*0f70*/  LEA.HI.X.SX32 R47, R10, R62, 0x1, P2 ;  /* 0x0000003e0a2f7211 */ /* 0x000fe400010f0eff */
[----:B------:R-:W-:Y:S02]  /*0f80*/  LEA R48, P0, R11, R60, 0x1 ;  /* 0x0000003c0b307211 */ /* 0x000fe400078008ff */
[----:B------:R-:W-:-:S02]  /*0f90*/  LEA R10, R54, R9, 0x2 ;  /* 0x00000009360a7211 */ /* 0x000fc400078e10ff */
[-C--:B------:R-:W-:Y:S02]  /*0fa0*/  LEA R50, P1, R12, R60.reuse, 0x1 ;  /* 0x0000003c0c327211 */ /* 0x080fe400078208ff */
[----:B------:R-:W-:Y:S02]  /*0fb0*/  LEA R52, P2, R14, R60, 0x1 ;  /* 0x0000003c0e347211 */ /* 0x000fe400078408ff */
[----:B------:R-:W-:Y:S02]  /*0fc0*/  LEA.HI.X.SX32 R49, R11, R62, 0x1, P0 ;  /* 0x0000003e0b317211 */ /* 0x000fe400000f0eff */
[----:B------:R-:W-:Y:S02]  /*0fd0*/  LEA R11, R54, R10, 0x2 ;  /* 0x0000000a360b7211 */ /* 0x000fe400078e10ff */
[-C--:B------:R-:W-:Y:S02]  /*0fe0*/  LEA.HI.X.SX32 R51, R12, R62.reuse, 0x1, P1 ;  /* 0x0000003e0c337211 */ /* 0x080fe400008f0eff */
[----:B------:R-:W-:-:S02]  /*0ff0*/  LEA.HI.X.SX32 R53, R14, R62, 0x1, P2 ;  /* 0x0000003e0e357211 */ /* 0x000fc400010f0eff */
[-C--:B------:R-:W-:Y:S02]  /*1000*/  LEA R54, P0, R15, R60.reuse, 0x1 ;  /* 0x0000003c0f367211 */ /* 0x080fe400078008ff */
[-C--:B------:R-:W-:Y:S02]  /*1010*/  LEA R56, P1, R9, R60.reuse, 0x1 ;  /* 0x0000003c09387211 */ /* 0x080fe400078208ff */
[-C--:B------:R-:W-:Y:S02]  /*1020*/  LEA R58, P2, R10, R60.reuse, 0x1 ;  /* 0x0000003c0a3a7211 */ /* 0x080fe400078408ff */
[----:B------:R-:W-:Y:S02]  /*1030*/  LEA R60, P3, R11, R60, 0x1 ;  /* 0x0000003c0b3c7211 */ /* 0x000fe400078608ff */
[----:B------:R-:W-:Y:S02]  /*1040*/  LOP3.LUT R17, R63, 0x30, R6, 0x78, !PT ;  /* 0x000000303f117812 */ /* 0x000fe400078e7806 */
[----:B------:R-:W-:-:S02]  /*1050*/  LEA.HI.X.SX32 R55, R15, R62, 0x1, P0 ;  /* 0x0000003e0f377211 */ /* 0x000fc400000f0eff */
[-C--:B------:R-:W-:Y:S02]  /*1060*/  LEA.HI.X.SX32 R57, R9, R62.reuse, 0x1, P1 ;  /* 0x0000003e09397211 */ /* 0x080fe400008f0eff */
[-C--:B------:R-:W-:Y:S02]  /*1070*/  LEA.HI.X.SX32 R59, R10, R62.reuse, 0x1, P2 ;  /* 0x0000003e0a3b7211 */ /* 0x080fe400010f0eff */
[----:B------:R-:W-:Y:S02]  /*1080*/  LEA.HI.X.SX32 R61, R11, R62, 0x1, P3 ;  /* 0x0000003e0b3d7211 */ /* 0x000fe400018f0eff */
[----:B------:R-:W-:Y:S02]  /*1090*/  MOV R12, 0x3f800000 ;  /* 0x3f800000000c7802 */ /* 0x000fe40000000f00 */
[----:B------:R-:W-:Y:S02]  /*10a0*/  MOV R21, 0xff800000 ;  /* 0xff80000000157802 */ /* 0x000fe40000000f00 */
[----:B------:R-:W-:-:S02]  /*10b0*/  MOV R15, RZ ;  /* 0x000000ff000f7202 */ /* 0x000fc40000000f00 */
[----:B------:R-:W-:Y:S02]  /*10c0*/  MOV R9, RZ ;  /* 0x000000ff00097202 */ /* 0x000fe40000000f00 */
[----:B------:R-:W-:Y:S02]  /*10d0*/  MOV R97, 0xff800000 ;  /* 0xff80000000617802 */ /* 0x000fe40000000f00 */
[----:B------:R-:W-:Y:S02]  /*10e0*/  MOV R19, 0x3f800000 ;  /* 0x3f80000000137802 */ /* 0x000fe40000000f00 */
[----:B------:R-:W-:Y:S02]  /*10f0*/  MOV R11, RZ ;  /* 0x000000ff000b7202 */ /* 0x000fe40000000f00 */
[----:B------:R-:W-:Y:S02]  /*1100*/  LOP3.LUT R10, R17, 0x40, RZ, 0x3c, !PT ;  /* 0x00000040110a7812 */ /* 0x000fe400078e3cff */
.L_x_1:
[----:B------:R-:W-:-:S04]  /*1110*/  IMAD.WIDE R22, R15, 0x2, R178 ;  /* 0x000000020f167825 */ /* 0x000fc800078e02b2 */
[C---:B------:R-:W-:Y:S01]  /*1120*/  IMAD.WIDE R62, R15.reuse, 0x2, R176 ;  /* 0x000000020f3e7825 */ /* 0x040fe200078e02b0 */
[----:B------:R0:W2:Y:S03]  /*1130*/  LDG.E.U16 R14, [R22.64] ;  /* 0x00000004160e7981 */ /* 0x0000a6000c1e1500 */
[C---:B------:R-:W-:Y:S01]  /*1140*/  IMAD.WIDE R64, R15.reuse, 0x2, R174 ;  /* 0x000000020f407825 */ /* 0x040fe200078e02ae */
[----:B------:R1:W3:Y:S03]  /*1150*/  LDG.E.U16 R99, [R62.64] ;  /* 0x000000043e637981 */ /* 0x0002e6000c1e1500 */
[C---:B------:R-:W-:Y:S01]  /*1160*/  IMAD.WIDE R66, R15.reuse, 0x2, R172 ;  /* 0x000000020f427825 */ /* 0x040fe200078e02ac */
[----:B------:R4:W5:Y:S03]  /*1170*/  LDG.E.U16 R16, [R64.64] ;  /* 0x0000000440107981 */ /* 0x000966000c1e1500 */
[C---:B------:R-:W-:Y:S01]  /*1180*/  IMAD.WIDE R68, R15.reuse, 0x2, R170 ;  /* 0x000000020f447825 */ /* 0x040fe200078e02aa */
[----:B------:R1:W3:Y:S03]  /*1190*/  LDG.E.U16 R105, [R66.64] ;  /* 0x0000000442697981 */ /* 0x0002e6000c1e1500 */
[C---:B------:R-:W-:Y:S01]  /*11a0*/  IMAD.WIDE R70, R15.reuse, 0x2, R168 ;  /* 0x000000020f467825 */ /* 0x040fe200078e02a8 */
[----:B------:R1:W3:Y:S03]  /*11b0*/  LDG.E.U16 R18, [R68.64] ;  /* 0x0000000444127981 */ /* 0x0002e6000c1e1500 */
[C---:B0-----:R-:W-:Y:S01]  /*11c0*/  IMAD.WIDE R22, R15.reuse, 0x2, R166 ;  /* 0x000000020f167825 */ /* 0x041fe200078e02a6 */
[----:B------:R0:W3:Y:S03]  /*11d0*/  LDG.E.U16 R107, [R70.64] ;  /* 0x00000004466b7981 */ /* 0x0000e6000c1e1500 */
[----:B------:R-:W-:-:S02]  /*11e0*/  IMAD.WIDE R72, R15, 0x2, R146 ;  /* 0x000000020f487825 */ /* 0x000fc400078e0292 */
[----:B------:R-:W3:Y:S02]  /*11f0*/  LDG.E.U16 R22, [R22.64] ;  /* 0x0000000416167981 */ /* 0x000ee4000c1e1500 */
[C---:B------:R-:W-:Y:S02]  /*1200*/  IMAD.WIDE R74, R15.reuse, 0x2, R142 ;  /* 0x000000020f4a7825 */ /* 0x040fe400078e028e */
[----:B------:R-:W3:Y:S02]  /*1210*/  LDG.E.U16 R72, [R72.64] ;  /* 0x0000000448487981 */ /* 0x000ee4000c1e1500 */
[C---:B------:R-:W-:Y:S02]  /*1220*/  IMAD.WIDE R88, R15.reuse, 0x2, R138 ;  /* 0x000000020f587825 */ /* 0x040fe400078e028a */
[----:B------:R-:W3:Y:S02]  /*1230*/  LDG.E.U16 R74, [R74.64] ;  /* 0x000000044a4a7981 */ /* 0x000ee4000c1e1500 */
[----:B------:R-:W-:-:S02]  /*1240*/  IMAD.WIDE R90, R15, 0x2, R26 ;  /* 0x000000020f5a7825 */ /* 0x000fc400078e021a */
[----:B------:R-:W3:Y:S02]  /*1250*/  LDG.E.U16 R88, [R88.64] ;  /* 0x0000000458587981 */ /* 0x000ee4000c1e1500 */
[C---:B-1----:R-:W-:Y:S02]  /*1260*/  IMAD.WIDE R62, R15.reuse, 0x2, R164 ;  /* 0x000000020f3e7825 */ /* 0x042fe400078e02a4 */
[----:B------:R-:W3:Y:S02]  /*1270*/  LDG.E.U16 R90, [R90.64] ;  /* 0x000000045a5a7981 */ /* 0x000ee4000c1e1500 */
[C---:B----4-:R-:W-:Y:S02]  /*1280*/  IMAD.WIDE R64, R15.reuse, 0x2, R144 ;  /* 0x000000020f407825 */ /* 0x050fe400078e0290 */
[----:B------:R-:W4:Y:S02]  /*1290*/  LDG.E.U16 R63, [R62.64] ;  /* 0x000000043e3f7981 */ /* 0x000f24000c1e1500 */
[----:B------:R-:W-:-:S02]  /*12a0*/  IMAD.WIDE R66, R15, 0x2, R140 ;  /* 0x000000020f427825 */ /* 0x000fc400078e028c */
[----:B------:R-:W4:Y:S02]  /*12b0*/  LDG.E.U16 R65, [R64.64] ;  /* 0x0000000440417981 */ /* 0x000f24000c1e1500 */
[C---:B------:R-:W-:Y:S02]  /*12c0*/  IMAD.WIDE R68, R15.reuse, 0x2, R24 ;  /* 0x000000020f447825 */ /* 0x040fe400078e0218 */
[----:B------:R-:W4:Y:S02]  /*12d0*/  LDG.E.U16 R67, [R66.64] ;  /* 0x0000000442437981 */ /* 0x000f24000c1e1500 */
[----:B0-----:R-:W-:Y:S02]  /*12e0*/  IMAD.WIDE R70, R15, 0x2, R28 ;  /* 0x000000020f467825 */ /* 0x001fe400078e021c */
[----:B------:R-:W4:Y:S04]  /*12f0*/  LDG.E.U16 R69, [R68.64] ;  /* 0x0000000444457981 */ /* 0x000f28000c1e1500 */
[----:B------:R-:W4:Y:S04]  /*1300*/  LDG.E.U16 R71, [R70.64] ;  /* 0x0000000446477981 */ /* 0x000f28000c1e1500 */
[----:B------:R-:W-:Y:S06]  /*1310*/  BAR.SYNC.DEFER_BLOCKING 0x0 ;  /* 0x0000000000007b1d */ /* 0x000fec0000010000 */
[----:B--2---:R-:W-:Y:S04]  /*1320*/  STS.U16 [R7+0x2000], R14 ;  /* 0x0020000e07007388 */ /* 0x004fe80000000400 */
[----:B-----5:R-:W-:Y:S04]  /*1330*/  STS.U16 [R7+0x2400], R16 ;  /* 0x0024001007007388 */ /* 0x020fe80000000400 */
[----:B---3--:R-:W-:Y:S04]  /*1340*/  STS.U16 [R7+0x2800], R18 ;  /* 0x0028001207007388 */ /* 0x008fe80000000400 */
[----:B------:R-:W-:Y:S04]  /*1350*/  STS.U16 [R7+0x2c00], R22 ;  /* 0x002c001607007388 */ /* 0x000fe80000000400 */
[----:B------:R-:W-:Y:S04]  /*1360*/  STS.U16 [R7+0x3000], R72 ;  /* 0x0030004807007388 */ /* 0x000fe80000000400 */
[----:B------:R-:W-:Y:S04]  /*1370*/  STS.U16 [R7+0x3400], R74 ;  /* 0x0034004a07007388 */ /* 0x000fe80000000400 */
[----:B------:R-:W-:Y:S04]  /*1380*/  STS.U16 [R7+0x3800], R88 ;  /* 0x0038005807007388 */ /* 0x000fe80000000400 */
[----:B------:R-:W-:Y:S04]  /*1390*/  STS.U16 [R7+0x3c00], R90 ;  /* 0x003c005a07007388 */ /* 0x000fe80000000400 */
[----:B------:R-:W-:Y:S04]  /*13a0*/  STS.U16 [R8+0x2200], R99 ;  /* 0x0022006308007388 */ /* 0x000fe80000000400 */
[----:B------:R-:W-:Y:S04]  /*13b0*/  STS.U16 [R8+0x2600], R105 ;  /* 0x0026006908007388 */ /* 0x000fe80000000400 */
[----:B------:R-:W-:Y:S04]  /*13c0*/  STS.U16 [R8+0x2a00], R107 ;  /* 0x002a006b08007388 */ /* 0x000fe80000000400 */
[----:B----4-:R-:W-:Y:S04]  /*13d0*/  STS.U16 [R8+0x2e00], R63 ;  /* 0x002e003f08007388 */ /* 0x010fe80000000400 */
[----:B------:R-:W-:Y:S04]  /*13e0*/  STS.U16 [R8+0x3200], R65 ;  /* 0x0032004108007388 */ /* 0x000fe80000000400 */
[----:B------:R-:W-:Y:S04]  /*13f0*/  STS.U16 [R8+0x3600], R67 ;  /* 0x0036004308007388 */ /* 0x000fe80000000400 */
[----:B------:R-:W-:Y:S04]  /*1400*/  STS.U16 [R8+0x3a00], R69 ;  /* 0x003a004508007388 */ /* 0x000fe80000000400 */
[----:B------:R-:W-:Y:S04]  /*1410*/  STS.U16 [R8+0x3e00], R71 ;  /* 0x003e004708007388 */ /* 0x000fe80000000400 */
[----:B------:R-:W-:Y:S06]  /*1420*/  BAR.SYNC.DEFER_BLOCKING 0x0 ;  /* 0x0000000000007b1d */ /* 0x000fec0000010000 */
[----:B------:R-:W-:Y:S04]  /*1430*/  LDSM.16.MT88.4 R92, [R13] ;  /* 0x000000000d5c783b */ /* 0x000fe80000004200 */
[----:B------:R-:W0:Y:S04]  /*1440*/  LDSM.16.M88.4 R152, [R17+0x2800] ;  /* 0x002800001198783b */ /* 0x000e280000000200 */
[----:B------:R-:W1:Y:S04]  /*1450*/  LDSM.16.M88.4 R88, [R17+0x2400] ;  /* 0x002400001158783b */ /* 0x000e680000000200 */
[----:B------:R-:W2:Y:S04]  /*1460*/  LDSM.16.M88.4 R108, [R17+0x2c00] ;  /* 0x002c0000116c783b */ /* 0x000ea80000000200 */
[----:B------:R-:W3:Y:S04]  /*1470*/  LDSM.16.MT88.4 R148, [R13+0x800] ;  /* 0x000800000d94783b */ /* 0x000ee80000004200 */
[----:B------:R-:W4:Y:S04]  /*1480*/  LDSM.16.M88.4 R100, [R17+0x2000] ;  /* 0x002000001164783b */ /* 0x000f280000000200 */
[----:B------:R-:W5:Y:S04]  /*1490*/  LDSM.16.M88.4 R68, [R17+0x3400] ;  /* 0x003400001144783b */ /* 0x000f680000000200 */
[----:B------:R-:W3:Y:S04]  /*14a0*/  LDSM.16.M88.4 R112, [R17+0x3800] ;  /* 0x003800001170783b */ /* 0x000ee80000000200 */
[----:B------:R-:W4:Y:S01]  /*14b0*/  LDSM.16.M88.4 R64, [R17+0x3000] ;  /* 0x003000001140783b */ /* 0x000f220000000200 */
[C---:B0-----:R-:W-:Y:S08]  /*14c0*/  HMMA.16816.F32.BF16 R72, R92.reuse, R152, RZ ;  /* 0x000000985c48723c */ /* 0x041ff000000418ff */
[C---:B-1----:R-:W-:Y:S08]  /*14d0*/  HMMA.16816.F32.BF16 R156, R92.reuse, R88, RZ ;  /* 0x000000585c9c723c */ /* 0x042ff000000418ff */
[----:B--2---:R-:W-:Y:S08]  /*14e0*/  HMMA.16816.F32.BF16 R104, R92, R108, RZ ;  /* 0x0000006c5c68723c */ /* 0x004ff000000418ff */
[----:B---3--:R-:W-:Y:S01]  /*14f0*/  HMMA.16816.F32.BF16 R72, R148, R154, R72 ;  /* 0x0000009a9448723c */ /* 0x008fe20000041848 */
[----:B------:R-:W0:Y:S07]  /*1500*/  LDSM.16.M88.4 R152, [R17+0x3c00] ;  /* 0x003c00001198783b */ /* 0x000e2e0000000200 */
[----:B----4-:R-:W-:Y:S08]  /*1510*/  HMMA.16816.F32.BF16 R160, R92, R100, RZ ;  /* 0x000000645ca0723c */ /* 0x010ff000000418ff */
[----:B------:R-:W-:Y:S08]  /*1520*/  HMMA.16816.F32.BF16 R88, R148, R90, R156 ;  /* 0x0000005a9458723c */ /* 0x000ff0000004189c */
[----:B-----5:R-:W-:Y:S08]  /*1530*/  HMMA.16816.F32.BF16 R156, R92, R68, RZ ;  /* 0x000000445c9c723c */ /* 0x020ff000000418ff */
[----:B------:R-:W-:Y:S08]  /*1540*/  HMMA.16816.F32.BF16 R108, R148, R110, R104 ;  /* 0x0000006e946c723c */ /* 0x000ff00000041868 */
[----:B------:R-:W-:Y:S08]  /*1550*/  HMMA.16816.F32.BF16 R104, R92, R112, RZ ;  /* 0x000000705c68723c */ /* 0x000ff000000418ff */
[----:B------:R-:W-:Y:S08]  /*1560*/  HMMA.16816.F32.BF16 R100, R148, R102, R160 ;  /* 0x000000669464723c */ /* 0x000ff000000418a0 */
[----:B------:R-:W-:Y:S08]  /*1570*/  HMMA.16816.F32.BF16 R160, R92, R64, RZ ;  /* 0x000000405ca0723c */ /* 0x000ff000000418ff */
[----:B------:R-:W-:Y:S08]  /*1580*/  HMMA.16816.F32.BF16 R68, R148, R70, R156 ;  /* 0x000000469444723c */ /* 0x000ff0000004189c */
[----:B0-----:R-:W-:Y:S01]  /*1590*/  HMMA.16816.F32.BF16 R156, R92, R152, RZ ;  /* 0x000000985c9c723c */ /* 0x001fe200000418ff */
[----:B------:R-:W-:Y:S07]  /*15a0*/  LDSM.16.M88.4 R92, [R10+0x2000] ;  /* 0x002000000a5c783b */ /* 0x000fee0000000200 */
[C---:B------:R-:W-:Y:S01]  /*15b0*/  HMMA.16816.F32.BF16 R104, R148.reuse, R114, R104 ;  /* 0x000000729468723c */ /* 0x040fe20000041868 */
[----:B------:R-:W0:Y:S07]  /*15c0*/  LDSM.16.MT88.4 R112, [R13+0x1000] ;  /* 0x001000000d70783b */ /* 0x000e2e0000004200 */
[C---:B------:R-:W-:Y:S08]  /*15d0*/  HMMA.16816.F32.BF16 R64, R148.reuse, R66, R160 ;  /* 0x000000429440723c */ /* 0x040ff000000418a0 */
[----:B------:R-:W-:Y:S01]  /*15e0*/  HMMA.16816.F32.BF16 R148, R148, R154, R156 ;  /* 0x0000009a9494723c */ /* 0x000fe2000004189c */
[----:B------:R-:W1:Y:S07]  /*15f0*/  LDSM.16.M88.4 R152, [R10+0x2400] ;  /* 0x002400000a98783b */ /* 0x000e6e0000000200 */
[C---:B0-----:R-:W-:Y:S01]  /*1600*/  HMMA.16816.F32.BF16 R156, R112.reuse, R92, R100 ;  /* 0x0000005c709c723c */ /* 0x041fe20000041864 */
[----:B------:R-:W0:Y:S07]  /*1610*/  LDSM.16.MT88.4 R100, [R13+0x1800] ;  /* 0x001800000d64783b */ /* 0x000e2e0000004200 */
[----:B-1----:R-:W-:Y:S11]  /*1620*/  HMMA.16816.F32.BF16 R88, R112, R152, R88 ;  /* 0x000000987058723c */ /* 0x002ff60000041858 */
[----:B------:R-:W-:Y:S05]  /*1630*/  @!UPT UIADD3 URZ, URZ, URZ, URZ ;  /* 0x0000003f3f3ff290 */ /* 0x000fea000fffe03f */
[C---:B0-----:R-:W-:Y:S01]  /*1640*/  HMMA.16816.F32.BF16 R92, R100.reuse, R94, R156 ;  /* 0x0000005e645c723c */ /* 0x041fe2000004189c */
[----:B------:R-:W0:Y:S07]  /*1650*/  LDSM.16.M88.4 R156, [R10+0x2800] ;  /* 0x002800000a9c783b */ /* 0x000e2e0000000200 */
[----:B------:R-:W-:Y:S01]  /*1660*/  HMMA.16816.F32.BF16 R88, R100, R154, R88 ;  /* 0x0000009a6458723c */ /* 0x000fe20000041858 */
[----:B------:R-:W1:Y:S07]  /*1670*/  LDSM.16.M88.4 R152, [R10+0x2c00] ;  /* 0x002c00000a98783b */ /* 0x000e6e0000000200 */
[C---:B0-----:R-:W-:Y:S08]  /*1680*/  HMMA.16816.F32.BF16 R72, R112.reuse, R156, R72 ;  /* 0x0000009c7048723c */ /* 0x041ff00000041848 */
[----:B-1----:R-:W-:Y:S11]  /*1690*/  HMMA.16816.F32.BF16 R108, R112, R152, R108 ;  /* 0x00000098706c723c */ /* 0x002ff6000004186c */
[----:B------:R-:W-:Y:S05]  /*16a0*/  @!UPT UIADD3 URZ, URZ, URZ, URZ ;  /* 0x0000003f3f3ff290 */ /* 0x000fea000fffe03f */
[C---:B------:R-:W-:Y:S01]  /*16b0*/  HMMA.16816.F32.BF16 R72, R100.reuse, R158, R72 ;  /* 0x0000009e6448723c */ /* 0x040fe20000041848 */
        /* <DEDUP_REMOVED lines=11> */
[----:B-1----:R-:W-:Y:S07]  /*1770*/  HMMA.16816.F32.BF16 R148, R112, R152, R148 ;  /* 0x000000987094723c */ /* 0x002fee0000041894 */
[----:B------:R-:W-:-:S05]  /*1780*/  IMAD.WIDE R114, R9, 0x2, R42 ;  /* 0x0000000209727825 */ /* 0x000fca00078e022a */
[----:B------:R0:W2:Y:S01]  /*1790*/  LDG.E.U16 R16, [R114.64] ;  /* 0x0000000472107981 */ /* 0x0000a2000c1e1500 */
[----:B------:R-:W-:-:S03]  /*17a0*/  IMAD.WIDE R62, R9, 0x2, R34 ;  /* 0x00000002093e7825 */ /* 0x000fc600078e0222 */
[C---:B------:R-:W-:Y:S01]  /*17b0*/  HMMA.16816.F32.BF16 R104, R100.reuse, R158, R104 ;  /* 0x0000009e6468723c */ /* 0x040fe20000041868 */
[C---:B------:R-:W-:Y:S02]  /*17c0*/  IMAD.WIDE R22, R9.reuse, 0x2, R30 ;  /* 0x0000000209167825 */ /* 0x040fe400078e021e */
[----:B------:R1:W3:Y:S02]  /*17d0*/  LDG.E.U16 R62, [R62.64] ;  /* 0x000000043e3e7981 */ /* 0x0002e4000c1e1500 */
[C---:B------:R-:W-:Y:S02]  /*17e0*/  IMAD.WIDE R98, R9.reuse, 0x2, R38 ;  /* 0x0000000209627825 */ /* 0x040fe400078e0226 */
[----:B------:R4:W5:Y:S01]  /*17f0*/  LDG.E.U16 R22, [R22.64] ;  /* 0x0000000416167981 */ /* 0x000962000c1e1500 */
[----:B------:R-:W-:Y:S01]  /*1800*/  HMMA.16816.F32.BF16 R100, R100, R154, R148 ;  /* 0x0000009a6464723c */ /* 0x000fe20000041894 */
[C---:B------:R-:W-:Y:S02]  /*1810*/  IMAD.WIDE R136, R9.reuse, 0x2, R36 ;  /* 0x0000000209887825 */ /* 0x040fe400078e0224 */
[----:B------:R0:W3:Y:S02]  /*1820*/  LDG.E.U16 R98, [R98.64] ;  /* 0x0000000462627981 */ /* 0x0000e4000c1e1500 */
[----:B------:R-:W-:-:S02]  /*1830*/  IMAD.WIDE R152, R9, 0x2, R44 ;  /* 0x0000000209987825 */ /* 0x000fc400078e022c */
[----:B-1----:R1:W3:Y:S02]  /*1840*/  LDG.E.U16 R63, [R136.64] ;  /* 0x00000004883f7981 */ /* 0x0022e4000c1e1500 */
[----:B------:R-:W-:-:S04]  /*1850*/  IMAD.WIDE R150, R9, 0x2, R40 ;  /* 0x0000000209967825 */ /* 0x000fc800078e0228 */
[C---:B------:R-:W-:Y:S01]  /*1860*/  IMAD.WIDE R154, R9.reuse, 0x2, R46 ;  /* 0x00000002099a7825 */ /* 0x040fe200078e022e */
[----:B----4-:R4:W3:Y:S03]  /*1870*/  LDG.E.U16 R23, [R150.64] ;  /* 0x0000000496177981 */ /* 0x0108e6000c1e1500 */
[C---:B------:R-:W-:Y:S01]  /*1880*/  IMAD.WIDE R156, R9.reuse, 0x2, R50 ;  /* 0x00000002099c7825 */ /* 0x040fe200078e0232 */
[----:B0-----:R0:W3:Y:S03]  /*1890*/  LDG.E.U16 R99, [R152.64] ;  /* 0x0000000498637981 */ /* 0x0010e6000c1e1500 */
[C---:B-1----:R-:W-:Y:S01]  /*18a0*/  IMAD.WIDE R136, R9.reuse, 0x2, R54 ;  /* 0x0000000209887825 */ /* 0x042fe200078e0236 */
[----:B------:R1:W3:Y:S03]  /*18b0*/  LDG.E.U16 R154, [R154.64] ;  /* 0x000000049a9a7981 */ /* 0x0002e6000c1e1500 */
[C---:B------:R-:W-:Y:S01]  /*18c0*/  IMAD.WIDE R160, R9.reuse, 0x2, R58 ;  /* 0x0000000209a07825 */ /* 0x040fe200078e023a */
[----:B------:R-:W3:Y:S03]  /*18d0*/  LDG.E.U16 R156, [R156.64] ;  /* 0x000000049c9c7981 */ /* 0x000ee6000c1e1500 */
[C---:B------:R-:W-:Y:S01]  /*18e0*/  IMAD.WIDE R112, R9.reuse, 0x2, R32 ;  /* 0x0000000209707825 */ /* 0x040fe200078e0220 */
[----:B------:R0:W3:Y:S03]  /*18f0*/  LDG.E.U16 R136, [R136.64] ;  /* 0x0000000488887981 */ /* 0x0000e6000c1e1500 */
[C---:B------:R-:W-:Y:S01]  /*1900*/  IMAD.WIDE R114, R9.reuse, 0x2, R48 ;  /* 0x0000000209727825 */ /* 0x040fe200078e0230 */
[----:B------:R1:W3:Y:S03]  /*1910*/  LDG.E.U16 R149, [R112.64] ;  /* 0x0000000470957981 */ /* 0x0002e6000c1e1500 */
[C---:B----4-:R-:W-:Y:S01]  /*1920*/  IMAD.WIDE R150, R9.reuse, 0x2, R56 ;  /* 0x0000000209967825 */ /* 0x050fe200078e0238 */
[----:B------:R-:W4:Y:S03]  /*1930*/  LDG.E.U16 R160, [R160.64] ;  /* 0x00000004a0a07981 */ /* 0x000f26000c1e1500 */
[C---:B0-----:R-:W-:Y:S01]  /*1940*/  IMAD.WIDE R152, R9.reuse, 0x2, R60 ;  /* 0x0000000209987825 */ /* 0x041fe200078e023c */
[----:B------:R-:W3:Y:S03]  /*1950*/  LDG.E.U16 R115, [R114.64] ;  /* 0x0000000472737981 */ /* 0x000ee6000c1e1500 */
[----:B------:R-:W-:Y:S01]  /*1960*/  IMAD.WIDE R158, R9, 0x2, R52 ;  /* 0x00000002099e7825 */ /* 0x000fe200078e0234 */
[----:B------:R-:W3:Y:S04]  /*1970*/  LDG.E.U16 R151, [R150.64] ;  /* 0x0000000496977981 */ /* 0x000ee8000c1e1500 */
[----:B-1----:R-:W3:Y:S04]  /*1980*/  LDG.E.U16 R113, [R158.64] ;  /* 0x000000049e717981 */ /* 0x002ee8000c1e1500 */
[----:B------:R-:W3:Y:S01]  /*1990*/  LDG.E.U16 R153, [R152.64] ;  /* 0x0000000498997981 */ /* 0x000ee2000c1e1500 */
[----:B------:R-:W-:-:S02]  /*19a0*/  FMUL R14, R92, c[0x0][0x188] ;  /* 0x000062005c0e7a20 */ /* 0x000fc40000400000 */
[----:B------:R-:W-:Y:S01]  /*19b0*/  FMUL R137, R93, c[0x0][0x188] ;  /* 0x000062005d897a20 */ /* 0x000fe20000400000 */
[----:B------:R-:W-:Y:S04]  /*19c0*/  BAR.SYNC.DEFER_BLOCKING 0x0 ;  /* 0x0000000000007b1d */ /* 0x000fe80000010000 */
[----:B------:R-:W-:Y:S01]  /*19d0*/  FMNMX R137, R14, R137, !PT ;  /* 0x000000890e897209 */ /* 0x000fe20007800000 */
[----:B------:R-:W-:-:S05]  /*19e0*/  FMUL R14, R88, c[0x0][0x188] ;  /* 0x00006200580e7a20 */ /* 0x000fca0000400000 */
        /* <DEDUP_REMOVED lines=25> */
[----:B------:R-:W-:Y:S01]  /*1b80*/  FMUL R14, R101, c[0x0][0x188] ;  /* 0x00006200650e7a20 */ /* 0x000fe20000400000 */
[----:B--2---:R0:W-:Y:S04]  /*1b90*/  STS.U16 [R7+0x2c00], R16 ;  /* 0x002c001007007388 */ /* 0x0041e80000000400 */
[----:B0-----:R-:W-:-:S05]  /*1ba0*/  FMNMX R16, R14, R137, !PT ;  /* 0x000000890e107209 */ /* 0x001fca0007800000 */
[----:B------:R-:W0:Y:S01]  /*1bb0*/  SHFL.BFLY PT, R137, R16, 0x2, 0x1f ;  /* 0x0c401f0010897f89 */ /* 0x000e2200000e0000 */
[----:B------:R-:W-:Y:S01]  /*1bc0*/  FMUL R14, R94, c[0x0][0x188] ;  /* 0x000062005e0e7a20 */ /* 0x000fe20000400000 */
[----:B0-----:R-:W-:Y:S01]  /*1bd0*/  FMNMX R18, R16, R137, !PT ;  /* 0x0000008910127209 */ /* 0x001fe20007800000 */
        /* <DEDUP_REMOVED lines=30> */
[----:B------:R-:W0:Y:S04]  /*1dc0*/  SHFL.BFLY PT, R155, R18, 0x1, 0x1f ;  /* 0x0c201f00129b7f89 */ /* 0x000e2800000e0000 */
[----:B------:R-:W1:Y:S04]  /*1dd0*/  SHFL.BFLY PT, R16, R137, 0x2, 0x1f ;  /* 0x0c401f0089107f89 */ /* 0x000e6800000e0000 */
[----:B-----5:R-:W-:Y:S01]  /*1de0*/  STS.U16 [R7+0x2000], R22 ;  /* 0x0020001607007388 */ /* 0x020fe20000000400 */
[----:B0-----:R-:W-:-:S02]  /*1df0*/  FMNMX R14, R18, R155, !PT ;  /* 0x0000009b120e7209 */ /* 0x001fc40007800000 */
[----:B-1----:R-:W-:-:S05]  /*1e00*/  FMNMX R16, R137, R16, !PT ;  /* 0x0000001089107209 */ /* 0x002fca0007800000 */
[----:B------:R-:W0:Y:S04]  /*1e10*/  SHFL.BFLY PT, R155, R16, 0x1, 0x1f ;  /* 0x0c201f00109b7f89 */ /* 0x000e2800000e0000 */
[----:B---3--:R-:W-:Y:S04]  /*1e20*/  STS.U16 [R7+0x2400], R62 ;  /* 0x0024003e07007388 */ /* 0x008fe80000000400 */
[----:B------:R-:W-:Y:S04]  /*1e30*/  STS.U16 [R7+0x2800], R98 ;  /* 0x0028006207007388 */ /* 0x000fe80000000400 */
[----:B------:R-:W-:Y:S04]  /*1e40*/  STS.U16 [R7+0x3000], R154 ;  /* 0x0030009a07007388 */ /* 0x000fe80000000400 */
[----:B------:R-:W-:Y:S04]  /*1e50*/  STS.U16 [R7+0x3400], R156 ;  /* 0x0034009c07007388 */ /* 0x000fe80000000400 */
[----:B------:R-:W-:Y:S04]  /*1e60*/  STS.U16 [R7+0x3800], R136 ;  /* 0x0038008807007388 */ /* 0x000fe80000000400 */
[----:B----4-:R-:W-:Y:S04]  /*1e70*/  STS.U16 [R7+0x3c00], R160 ;  /* 0x003c00a007007388 */ /* 0x010fe80000000400 */
[----:B------:R-:W-:Y:S04]  /*1e80*/  STS.U16 [R8+0x2200], R149 ;  /* 0x0022009508007388 */ /* 0x000fe80000000400 */
[----:B------:R-:W-:Y:S04]  /*1e90*/  STS.U16 [R8+0x2600], R63 ;  /* 0x0026003f08007388 */ /* 0x000fe80000000400 */
[----:B------:R1:W-:Y:S04]  /*1ea0*/  STS.U16 [R8+0x2a00], R23 ;  /* 0x002a001708007388 */ /* 0x0003e80000000400 */
[----:B------:R-:W-:Y:S04]  /*1eb0*/  STS.U16 [R8+0x2e00], R99 ;  /* 0x002e006308007388 */ /* 0x000fe80000000400 */
[----:B------:R-:W-:Y:S04]  /*1ec0*/  STS.U16 [R8+0x3200], R115 ;  /* 0x0032007308007388 */ /* 0x000fe80000000400 */
[----:B------:R-:W-:Y:S04]  /*1ed0*/  STS.U16 [R8+0x3600], R113 ;  /* 0x0036007108007388 */ /* 0x000fe80000000400 */
[----:B------:R-:W-:Y:S04]  /*1ee0*/  STS.U16 [R8+0x3a00], R151 ;  /* 0x003a009708007388 */ /* 0x000fe80000000400 */
[----:B------:R-:W-:Y:S01]  /*1ef0*/  STS.U16 [R8+0x3e00], R153 ;  /* 0x003e009908007388 */ /* 0x000fe20000000400 */
[----:B------:R-:W-:-:S02]  /*1f00*/  FMNMX R14, R14, R21, !PT ;  /* 0x000000150e0e7209 */ /* 0x000fc40007800000 */
[----:B0-----:R-:W-:-:S03]  /*1f10*/  FMNMX R16, R16, R155, !PT ;  /* 0x0000009b10107209 */ /* 0x001fc60007800000 */
[--C-:B------:R-:W-:Y:S01]  /*1f20*/  FFMA R92, R92, c[0x0][0x188], -R14.reuse ;  /* 0x000062005c5c7a23 */ /* 0x100fe2000000080e */
[----:B------:R-:W-:Y:S01]  /*1f30*/  FMNMX R16, R16, R97, !PT ;  /* 0x0000006110107209 */ /* 0x000fe20007800000 */
[----:B------:R-:W-:Y:S02]  /*1f40*/  FFMA R93, R93, c[0x0][0x188], -R14 ;  /* 0x000062005d5d7a23 */ /* 0x000fe4000000080e */
[----:B------:R-:W-:Y:S02]  /*1f50*/  FADD R18, -R14, R21 ;  /* 0x000000150e127221 */ /* 0x000fe40000000100 */
[----:B------:R-:W-:Y:S02]  /*1f60*/  FMUL R92, R92, 1.4426950216293334961 ;  /* 0x3fb8aa3b5c5c7820 */ /* 0x000fe40000400000 */
[----:B------:R-:W-:Y:S02]  /*1f70*/  FMUL R93, R93, 1.4426950216293334961 ;  /* 0x3fb8aa3b5d5d7820 */ /* 0x000fe40000400000 */
[----:B------:R-:W-:-:S02]  /*1f80*/  FMUL R18, R18, 1.4426950216293334961 ;  /* 0x3fb8aa3b12127820 */ /* 0x000fc40000400000 */
[--C-:B------:R-:W-:Y:S02]  /*1f90*/  FFMA R94, R94, c[0x0][0x188], -R16.reuse ;  /* 0x000062005e5e7a23 */ /* 0x100fe40000000810 */
[----:B------:R-:W-:Y:S01]  /*1fa0*/  FFMA R95, R95, c[0x0][0x188], -R16 ;  /* 0x000062005f5f7a23 */ /* 0x000fe20000000810 */
[----:B------:R0:W-:Y:S01]  /*1fb0*/  MUFU.EX2 R21, R18 ;  /* 0x0000001200157308 */ /* 0x0001e20000000800 */
[----:B-1----:R-:W-:Y:S02]  /*1fc0*/  FMUL R23, R94, 1.4426950216293334961 ;  /* 0x3fb8aa3b5e177820 */ /* 0x002fe40000400000 */
[----:B------:R-:W-:-:S05]  /*1fd0*/  FMUL R62, R95, 1.4426950216293334961 ;  /* 0x3fb8aa3b5f3e7820 */ /* 0x000fca0000400000 */
[----:B------:R-:W-:Y:S01]  /*1fe0*/  MUFU.EX2 R137, R92 ;  /* 0x0000005c00897308 */ /* 0x000fe20000000800 */
[----:B0-----:R-:W-:Y:S01]  /*1ff0*/  FADD R18, -R16, R97 ;  /* 0x0000006110127221 */ /* 0x001fe20000000100 */
[----:B------:R-:W-:Y:S06]  /*2000*/  BAR.SYNC.DEFER_BLOCKING 0x0 ;  /* 0x0000000000007b1d */ /* 0x000fec0000010000 */
[----:B------:R0:W1:Y:S01]  /*2010*/  MUFU.EX2 R136, R93 ;  /* 0x0000005d00887308 */ /* 0x0000620000000800 */
[----:B------:R-:W-:Y:S02]  /*2020*/  FFMA R88, R88, c[0x0][0x188], -R14 ;  /* 0x0000620058587a23 */ /* 0x000fe4000000080e */
[----:B------:R-:W-:-:S02]  /*2030*/  FFMA R91, R91, c[0x0][0x188], -R16 ;  /* 0x000062005b5b7a23 */ /* 0x000fc40000000810 */
[----:B------:R-:W-:Y:S02]  /*2040*/  FFMA R89, R89, c[0x0][0x188], -R14 ;  /* 0x0000620059597a23 */ /* 0x000fe4000000080e */
[----:B------:R-:W-:Y:S01]  /*2050*/  FFMA R90, R90, c[0x0][0x188], -R16 ;  /* 0x000062005a5a7a23 */ /* 0x000fe20000000810 */
[----:B------:R-:W2:Y:S04]  /*2060*/  LDSM.16.M88.4 R96, [R17+0x2000] ;  /* 0x002000001160783b */ /* 0x000ea80000000200 */
[----:B0-----:R-:W0:Y:S01]  /*2070*/  LDSM.16.M88.4 R92, [R17+0x2400] ;  /* 0x00240000115c783b */ /* 0x001e220000000200 */
[----:B------:R-:W-:Y:S02]  /*2080*/  FMUL R22, R88, 1.4426950216293334961 ;  /* 0x3fb8aa3b58167820 */ /* 0x000fe40000400000 */
[----:B------:R-:W-:-:S02]  /*2090*/  FMUL R20, R91, 1.4426950216293334961 ;  /* 0x3fb8aa3b5b147820 */ /* 0x000fc40000400000 */
[----:B------:R-:W-:Y:S02]  /*20a0*/  FMUL R18, R18, 1.4426950216293334961 ;  /* 0x3fb8aa3b12127820 */ /* 0x000fe40000400000 */
[----:B------:R-:W-:Y:S02]  /*20b0*/  FMUL R89, R89, 1.4426950216293334961 ;  /* 0x3fb8aa3b59597820 */ /* 0x000fe40000400000 */
[----:B------:R-:W-:Y:S01]  /*20c0*/  FMUL R90, R90, 1.4426950216293334961 ;  /* 0x3fb8aa3b5a5a7820 */ /* 0x000fe20000400000 */
[----:B------:R-:W-:Y:S08]  /*20d0*/  MUFU.EX2 R22, R22 ;  /* 0x0000001600167308 */ /* 0x000ff00000000800 */
[----:B------:R-:W-:Y:S08]  /*20e0*/  MUFU.EX2 R63, R89 ;  /* 0x00000059003f7308 */ /* 0x000ff00000000800 */
[----:B------:R-:W-:Y:S08]  /*20f0*/  MUFU.EX2 R23, R23 ;  /* 0x0000001700177308 */ /* 0x000ff00000000800 */
[----:B------:R-:W3:Y:S08]  /*2100*/  MUFU.EX2 R62, R62 ;  /* 0x0000003e003e7308 */ /* 0x000ef00000000800 */
[----:B------:R4:W-:Y:S08]  /*2110*/  MUFU.EX2 R149, R90 ;  /* 0x0000005a00957308 */ /* 0x0009f00000000800 */
[----:B------:R-:W5:Y:S08]  /*2120*/  MUFU.EX2 R20, R20 ;  /* 0x0000001400147308 */ /* 0x000f700000000800 */
[----:B------:R-:W0:Y:S01]  /*2130*/  MUFU.EX2 R18, R18 ;  /* 0x0000001200127308 */ /* 0x000e220000000800 */
[----:B------:R-:W-:Y:S01]  /*2140*/  FFMA R75, R75, c[0x0][0x188], -R16 ;  /* 0x000062004b4b7a23 */ /* 0x000fe20000000810 */
[----:B-1----:R-:W-:Y:S01]  /*2150*/  F2FP.BF16.PACK_AB R88, R136, R137 ;  /* 0x000000898858723e */ /* 0x002fe200000010ff */
[C---:B------:R-:W-:Y:S01]  /*2160*/  FMUL R128, R21.reuse, R128 ;  /* 0x0000008015807220 */ /* 0x040fe20000400000 */
[----:B---3--:R-:W-:Y:S01]  /*2170*/  F2FP.BF16.PACK_AB R89, R62, R23 ;  /* 0x000000173e59723e */ /* 0x008fe200000010ff */
[----:B------:R-:W-:Y:S01]  /*2180*/  FMUL R129, R21, R129 ;  /* 0x0000008115817220 */ /* 0x000fe20000400000 */
[----:B----4-:R-:W-:Y:S01]  /*2190*/  F2FP.BF16.PACK_AB R90, R63, R22 ;  /* 0x000000163f5a723e */ /* 0x010fe200000010ff */
[C---:B------:R-:W-:Y:S01]  /*21a0*/  FMUL R124, R21.reuse, R124 ;  /* 0x0000007c157c7220 */ /* 0x040fe20000400000 */
[----:B-----5:R-:W-:Y:S01]  /*21b0*/  F2FP.BF16.PACK_AB R91, R20, R149 ;  /* 0x00000095145b723e */ /* 0x020fe200000010ff */
[----:B------:R-:W-:-:S02]  /*21c0*/  FMUL R125, R21, R125 ;  /* 0x0000007d157d7220 */ /* 0x000fc40000400000 */
[--C-:B------:R-:W-:Y:S02]  /*21d0*/  FFMA R72, R72, c[0x0][0x188], -R14.reuse ;  /* 0x0000620048487a23 */ /* 0x100fe4000000080e */
[--C-:B------:R-:W-:Y:S02]  /*21e0*/  FFMA R73, R73, c[0x0][0x188], -R14.reuse ;  /* 0x0000620049497a23 */ /* 0x100fe4000000080e */
[----:B------:R-:W-:Y:S02]  /*21f0*/  FFMA R108, R108, c[0x0][0x188], -R14 ;  /* 0x000062006c6c7a23 */ /* 0x000fe4000000080e */
[C---:B0-----:R-:W-:Y:S02]  /*2200*/  FMUL R130, R18.reuse, R130 ;  /* 0x0000008212827220 */ /* 0x041fe40000400000 */
[C---:B------:R-:W-:Y:S02]  /*2210*/  FMUL R131, R18.reuse, R131 ;  /* 0x0000008312837220 */ /* 0x040fe40000400000 */
[----:B------:R-:W-:-:S02]  /*2220*/  FMUL R126, R18, R126 ;  /* 0x0000007e127e7220 */ /* 0x000fc40000400000 */
[----:B------:R-:W-:Y:S02]  /*2230*/  FMUL R127, R18, R127 ;  /* 0x0000007f127f7220 */ /* 0x000fe40000400000 */
[----:B------:R-:W-:Y:S02]  /*2240*/  FFMA R109, R109, c[0x0][0x188], -R14 ;  /* 0x000062006d6d7a23 */ /* 0x000fe4000000080e */
[--C-:B------:R-:W-:Y:S02]  /*2250*/  FFMA R74, R74, c[0x0][0x188], -R16.reuse ;  /* 0x000062004a4a7a23 */ /* 0x100fe40000000810 */
[--C-:B------:R-:W-:Y:S02]  /*2260*/  FFMA R110, R110, c[0x0][0x188], -R16.reuse ;  /* 0x000062006e6e7a23 */ /* 0x100fe40000000810 */
[----:B------:R-:W-:Y:S02]  /*2270*/  FFMA R111, R111, c[0x0][0x188], -R16 ;  /* 0x000062006f6f7a23 */ /* 0x000fe40000000810 */
[----:B------:R-:W-:-:S02]  /*2280*/  FMUL R157, R75, 1.4426950216293334961 ;  /* 0x3fb8aa3b4b9d7820 */ /* 0x000fc40000400000 */
[----:B------:R-:W-:Y:S02]  /*2290*/  FMUL R72, R72, 1.4426950216293334961 ;  /* 0x3fb8aa3b48487820 */ /* 0x000fe40000400000 */
[----:B------:R-:W-:Y:S02]  /*22a0*/  FMUL R73, R73, 1.4426950216293334961 ;  /* 0x3fb8aa3b49497820 */ /* 0x000fe40000400000 */
[----:B------:R-:W-:Y:S02]  /*22b0*/  FMUL R108, R108, 1.4426950216293334961 ;  /* 0x3fb8aa3b6c6c7820 */ /* 0x000fe40000400000 */
[----:B------:R-:W-:Y:S02]  /*22c0*/  FMUL R109, R109, 1.4426950216293334961 ;  /* 0x3fb8aa3b6d6d7820 */ /* 0x000fe40000400000 */
[----:B------:R-:W-:Y:S02]  /*22d0*/  FMUL R74, R74, 1.4426950216293334961 ;  /* 0x3fb8aa3b4a4a7820 */ /* 0x000fe40000400000 */
[----:B------:R-:W-:-:S02]  /*22e0*/  FMUL R110, R110, 1.4426950216293334961 ;  /* 0x3fb8aa3b6e6e7820 */ /* 0x000fc40000400000 */
[----:B------:R-:W-:Y:S01]  /*22f0*/  FMUL R111, R111, 1.4426950216293334961 ;  /* 0x3fb8aa3b6f6f7820 */ /* 0x000fe20000400000 */
[C---:B--2---:R-:W-:Y:S01]  /*2300*/  HMMA.16816.F32.BF16 R128, R88.reuse, R96, R128 ;  /* 0x000000605880723c */ /* 0x044fe20000041880 */
[----:B------:R-:W-:Y:S07]  /*2310*/  MUFU.EX2 R152, R72 ;  /* 0x0000004800987308 */ /* 0x000fee0000000800 */
[----:B------:R-:W-:Y:S01]  /*2320*/  HMMA.16816.F32.BF16 R124, R88, R92, R124 ;  /* 0x0000005c587c723c */ /* 0x000fe2000004187c */
[----:B------:R-:W0:Y:S08]  /*2330*/  MUFU.EX2 R155, R73 ;  /* 0x00000049009b7308 */ /* 0x000e300000000800 */
[----:B------:R-:W-:Y:S08]  /*2340*/  MUFU.EX2 R151, R108 ;  /* 0x0000006c00977308 */ /* 0x000ff00000000800 */
[----:B------:R-:W-:Y:S08]  /*2350*/  MUFU.EX2 R148, R109 ;  /* 0x0000006d00947308 */ /* 0x000ff00000000800 */
[----:B------:R-:W-:Y:S08]  /*2360*/  MUFU.EX2 R154, R74 ;  /* 0x0000004a009a7308 */ /* 0x000ff00000000800 */
[----:B------:R-:W1:Y:S08]  /*2370*/  MUFU.EX2 R157, R157 ;  /* 0x0000009d009d7308 */ /* 0x000e700000000800 */
[----:B------:R-:W-:Y:S08]  /*2380*/  MUFU.EX2 R153, R110 ;  /* 0x0000006e00997308 */ /* 0x000ff00000000800 */
[----:B------:R2:W3:Y:S01]  /*2390*/  MUFU.EX2 R150, R111 ;  /* 0x0000006f00967308 */ /* 0x0004e20000000800 */
[----:B0-----:R-:W-:-:S02]  /*23a0*/  F2FP.BF16.PACK_AB R72, R155, R152 ;  /* 0x000000989b48723e */ /* 0x001fc400000010ff */
[----:B-1----:R-:W-:Y:S02]  /*23b0*/  F2FP.BF16.PACK_AB R73, R157, R154 ;  /* 0x0000009a9d49723e */ /* 0x002fe400000010ff */
[----:B------:R-:W-:Y:S01]  /*23c0*/  F2FP.BF16.PACK_AB R74, R148, R151 ;  /* 0x00000097944a723e */ /* 0x000fe200000010ff */
[C---:B------:R-:W-:Y:S02]  /*23d0*/  FMUL R116, R21.reuse, R116 ;  /* 0x0000007415747220 */ /* 0x040fe40000400000 */
[----:B------:R-:W-:Y:S01]  /*23e0*/  FMUL R117, R21, R117 ;  /* 0x0000007515757220 */ /* 0x000fe20000400000 */
[----:B--2---:R-:W-:Y:S01]  /*23f0*/  LDSM.16.M88.4 R108, [R17+0x3c00] ;  /* 0x003c0000116c783b */ /* 0x004fe20000000200 */
[----:B---3--:R-:W-:-:S07]  /*2400*/  F2FP.BF16.PACK_AB R75, R150, R153 ;  /* 0x00000099964b723e */ /* 0x008fce00000010ff */
[C---:B------:R-:W-:Y:S01]  /*2410*/  HMMA.16816.F32.BF16 R128, R72.reuse, R98, R128 ;  /* 0x000000624880723c */ /* 0x040fe20000041880 */
[----:B------:R-:W0:Y:S07]  /*2420*/  LDSM.16.M88.4 R96, [R17+0x2800] ;  /* 0x002800001160783b */ /* 0x000e2e0000000200 */
[----:B------:R-:W-:Y:S01]  /*2430*/  HMMA.16816.F32.BF16 R124, R72, R94, R124 ;  /* 0x0000005e487c723c */ /* 0x000fe2000004187c */
[----:B------:R-:W1:Y:S01]  /*2440*/  LDSM.16.M88.4 R92, [R17+0x2c00] ;  /* 0x002c0000115c783b */ /* 0x000e620000000200 */
[----:B------:R-:W-:-:S02]  /*2450*/  FMUL R118, R18, R118 ;  /* 0x0000007612767220 */ /* 0x000fc40000400000 */
[C---:B------:R-:W-:Y:S02]  /*2460*/  FMUL R119, R18.reuse, R119 ;  /* 0x0000007712777220 */ /* 0x040fe40000400000 */
[C---:B------:R-:W-:Y:S02]  /*2470*/  FMUL R120, R21.reuse, R120 ;  /* 0x0000007815787220 */ /* 0x040fe40000400000 */
[C---:B------:R-:W-:Y:S02]  /*2480*/  FMUL R121, R21.reuse, R121 ;  /* 0x0000007915797220 */ /* 0x040fe40000400000 */
[C---:B------:R-:W-:Y:S02]  /*2490*/  FMUL R122, R18.reuse, R122 ;  /* 0x0000007a127a7220 */ /* 0x040fe40000400000 */
[----:B------:R-:W-:Y:S01]  /*24a0*/  FMUL R123, R18, R123 ;  /* 0x0000007b127b7220 */ /* 0x000fe20000400000 */
[C---:B0-----:R-:W-:Y:S08]  /*24b0*/  HMMA.16816.F32.BF16 R116, R88.reuse, R96, R116 ;  /* 0x000000605874723c */ /* 0x041ff00000041874 */
[----:B-1----:R-:W-:Y:S01]  /*24c0*/  HMMA.16816.F32.BF16 R120, R88, R92, R120 ;  /* 0x0000005c5878723c */ /* 0x002fe20000041878 */
[----:B------:R-:W-:-:S02]  /*24d0*/  FMUL R112, R21, R76 ;  /* 0x0000004c15707220 */ /* 0x000fc40000400000 */
[C---:B------:R-:W-:Y:S02]  /*24e0*/  FMUL R113, R21.reuse, R77 ;  /* 0x0000004d15717220 */ /* 0x040fe40000400000 */
[C---:B------:R-:W-:Y:S02]  /*24f0*/  FMUL R114, R18.reuse, R78 ;  /* 0x0000004e12727220 */ /* 0x040fe40000400000 */
[----:B------:R-:W-:Y:S02]  /*2500*/  FMUL R115, R18, R79 ;  /* 0x0000004f12737220 */ /* 0x000fe40000400000 */
[----:B------:R-:W0:Y:S07]  /*2510*/  LDSM.16.M88.4 R76, [R17+0x3800] ;  /* 0x00380000114c783b */ /* 0x000e2e0000000200 */
[C---:B------:R-:W-:Y:S01]  /*2520*/  HMMA.16816.F32.BF16 R116, R72.reuse, R98, R116 ;  /* 0x000000624874723c */ /* 0x040fe20000041874 */
[----:B------:R-:W1:Y:S07]  /*2530*/  LDSM.16.M88.4 R96, [R17+0x3400] ;  /* 0x003400001160783b */ /* 0x000e6e0000000200 */
[----:B------:R-:W-:Y:S01]  /*2540*/  HMMA.16816.F32.BF16 R120, R72, R94, R120 ;  /* 0x0000005e4878723c */ /* 0x000fe20000041878 */
[----:B------:R-:W2:Y:S01]  /*2550*/  LDSM.16.M88.4 R92, [R17+0x3000] ;  /* 0x00300000115c783b */ /* 0x000ea20000000200 */
[----:B------:R-:W-:-:S02]  /*2560*/  FMUL R84, R21, R84 ;  /* 0x0000005415547220 */ /* 0x000fc40000400000 */
[C---:B------:R-:W-:Y:S02]  /*2570*/  FMUL R85, R21.reuse, R85 ;  /* 0x0000005515557220 */ /* 0x040fe40000400000 */
[C---:B------:R-:W-:Y:S02]  /*2580*/  FMUL R86, R18.reuse, R86 ;  /* 0x0000005612567220 */ /* 0x040fe40000400000 */
[C---:B------:R-:W-:Y:S02]  /*2590*/  FMUL R87, R18.reuse, R87 ;  /* 0x0000005712577220 */ /* 0x040fe40000400000 */
[C---:B------:R-:W-:Y:S02]  /*25a0*/  FMUL R80, R21.reuse, R80 ;  /* 0x0000005015507220 */ /* 0x040fe40000400000 */
[----:B------:R-:W-:Y:S02]  /*25b0*/  FMUL R81, R21, R81 ;  /* 0x0000005115517220 */ /* 0x000fe40000400000 */
[----:B------:R-:W-:-:S02]  /*25c0*/  FMUL R82, R18, R82 ;  /* 0x0000005212527220 */ /* 0x000fc40000400000 */
[C---:B------:R-:W-:Y:S02]  /*25d0*/  FMUL R83, R18.reuse, R83 ;  /* 0x0000005312537220 */ /* 0x040fe40000400000 */
[C---:B------:R-:W-:Y:S02]  /*25e0*/  FMUL R132, R21.reuse, R132 ;  /* 0x0000008415847220 */ /* 0x040fe40000400000 */
[----:B------:R-:W-:Y:S02]  /*25f0*/  FMUL R133, R21, R133 ;  /* 0x0000008515857220 */ /* 0x000fe40000400000 */
[C---:B------:R-:W-:Y:S02]  /*2600*/  FMUL R134, R18.reuse, R134 ;  /* 0x0000008612867220 */ /* 0x040fe40000400000 */
[----:B------:R-:W-:Y:S01]  /*2610*/  FMUL R135, R18, R135 ;  /* 0x0000008712877220 */ /* 0x000fe20000400000 */
[C---:B0-----:R-:W-:Y:S08]  /*2620*/  HMMA.16816.F32.BF16 R112, R88.reuse, R76, R112 ;  /* 0x0000004c5870723c */ /* 0x041ff00000041870 */
[C---:B-1----:R-:W-:Y:S08]  /*2630*/  HMMA.16816.F32.BF16 R80, R88.reuse, R96, R80 ;  /* 0x000000605850723c */ /* 0x042ff00000041850 */
[C---:B--2---:R-:W-:Y:S08]  /*2640*/  HMMA.16816.F32.BF16 R84, R88.reuse, R92, R84 ;  /* 0x0000005c5854723c */ /* 0x044ff00000041854 */
[----:B------:R-:W-:Y:S01]  /*2650*/  HMMA.16816.F32.BF16 R88, R88, R108, R132 ;  /* 0x0000006c5858723c */ /* 0x000fe20000041884 */
[----:B------:R-:W-:-:S02]  /*2660*/  FFMA R64, R64, c[0x0][0x188], -R14 ;  /* 0x0000620040407a23 */ /* 0x000fc4000000080e */
[--C-:B------:R-:W-:Y:S02]  /*2670*/  FFMA R65, R65, c[0x0][0x188], -R14.reuse ;  /* 0x0000620041417a23 */ /* 0x100fe4000000080e */
[----:B------:R-:W-:Y:S02]  /*2680*/  FMUL R64, R64, 1.4426950216293334961 ;  /* 0x3fb8aa3b40407820 */ /* 0x000fe40000400000 */
[----:B------:R-:W-:Y:S02]  /*2690*/  FFMA R68, R68, c[0x0][0x188], -R14 ;  /* 0x0000620044447a23 */ /* 0x000fe4000000080e */
[----:B------:R0:W-:Y:S01]  /*26a0*/  MUFU.EX2 R108, R64 ;  /* 0x00000040006c7308 */ /* 0x0001e20000000800 */
[----:B------:R-:W-:Y:S02]  /*26b0*/  FMUL R65, R65, 1.4426950216293334961 ;  /* 0x3fb8aa3b41417820 */ /* 0x000fe40000400000 */
[--C-:B------:R-:W-:Y:S02]  /*26c0*/  FFMA R66, R66, c[0x0][0x188], -R16.reuse ;  /* 0x0000620042427a23 */ /* 0x100fe40000000810 */
[----:B------:R-:W-:-:S02]  /*26d0*/  FFMA R67, R67, c[0x0][0x188], -R16 ;  /* 0x0000620043437a23 */ /* 0x000fc40000000810 */
[----:B------:R-:W-:Y:S02]  /*26e0*/  FMUL R68, R68, 1.4426950216293334961 ;  /* 0x3fb8aa3b44447820 */ /* 0x000fe40000400000 */
[----:B0-----:R-:W-:Y:S02]  /*26f0*/  FFMA R64, R71, c[0x0][0x188], -R16 ;  /* 0x0000620047407a23 */ /* 0x001fe40000000810 */
[----:B------:R-:W-:Y:S02]  /*2700*/  FFMA R69, R69, c[0x0][0x188], -R14 ;  /* 0x0000620045457a23 */ /* 0x000fe4000000080e */
[----:B------:R-:W-:Y:S01]  /*2710*/  FFMA R70, R70, c[0x0][0x188], -R16 ;  /* 0x0000620046467a23 */ /* 0x000fe20000000810 */
[----:B------:R-:W-:Y:S01]  /*2720*/  HMMA.16816.F32.BF16 R84, R72, R94, R84 ;  /* 0x0000005e4854723c */ /* 0x000fe20000041854 */
[----:B------:R-:W-:Y:S01]  /*2730*/  FADD R137, R137, R136 ;  /* 0x0000008889897221 */ /* 0x000fe20000000000 */
[----:B------:R0:W1:Y:S01]  /*2740*/  MUFU.EX2 R109, R65 ;  /* 0x00000041006d7308 */ /* 0x0000620000000800 */
[----:B------:R-:W-:-:S02]  /*2750*/  FADD R62, R23, R62 ;  /* 0x0000003e173e7221 */ /* 0x000fc40000000000 */
[----:B------:R-:W-:-:S03]  /*2760*/  FMUL R92, R64, 1.4426950216293334961 ;  /* 0x3fb8aa3b405c7820 */ /* 0x000fc60000400000 */
[----:B------:R-:W-:Y:S01]  /*2770*/  HMMA.16816.F32.BF16 R80, R72, R98, R80 ;  /* 0x000000624850723c */ /* 0x000fe20000041850 */
[----:B------:R-:W-:Y:S01]  /*2780*/  FADD R22, R22, R137 ;  /* 0x0000008916167221 */ /* 0x000fe20000000000 */
[----:B------:R-:W-:Y:S01]  /*2790*/  LDSM.16.M88.4 R96, [R10+0x2c00] ;  /* 0x002c00000a60783b */ /* 0x000fe20000000200 */
[----:B------:R-:W-:-:S05]  /*27a0*/  FADD R149, R149, R62 ;  /* 0x0000003e95957221 */ /* 0x000fca0000000000 */
[C---:B------:R-:W-:Y:S01]  /*27b0*/  HMMA.16816.F32.BF16 R76, R72.reuse, R78, R112 ;  /* 0x0000004e484c723c */ /* 0x040fe20000041870 */
[----:B------:R2:W-:Y:S07]  /*27c0*/  MUFU.EX2 R112, R68 ;  /* 0x0000004400707308 */ /* 0x0005ee0000000800 */
[----:B------:R-:W-:Y:S01]  /*27d0*/  HMMA.16816.F32.BF16 R72, R72, R110, R88 ;  /* 0x0000006e4848723c */ /* 0x000fe20000041858 */
[----:B------:R-:W-:-:S06]  /*27e0*/  FADD R63, R63, R22 ;  /* 0x000000163f3f7221 */ /* 0x000fcc0000000000 */
[----:B------:R-:W-:Y:S02]  /*27f0*/  FMUL R88, R66, 1.4426950216293334961 ;  /* 0x3fb8aa3b42587820 */ /* 0x000fe40000400000 */
[----:B------:R-:W-:Y:S02]  /*2800*/  FMUL R89, R67, 1.4426950216293334961 ;  /* 0x3fb8aa3b43597820 */ /* 0x000fe40000400000 */
[----:B------:R-:W-:Y:S01]  /*2810*/  FMUL R90, R69, 1.4426950216293334961 ;  /* 0x3fb8aa3b455a7820 */ /* 0x000fe20000400000 */
[----:B0-----:R-:W0:Y:S01]  /*2820*/  LDSM.16.M88.4 R64, [R10+0x2400] ;  /* 0x002400000a40783b */ /* 0x001e220000000200 */
[----:B------:R-:W-:-:S03]  /*2830*/  FMUL R91, R70, 1.4426950216293334961 ;  /* 0x3fb8aa3b465b7820 */ /* 0x000fc60000400000 */
[----:B--2---:R-:W2:Y:S01]  /*2840*/  LDSM.16.M88.4 R68, [R10+0x2000] ;  /* 0x002000000a44783b */ /* 0x004ea20000000200 */
[----:B------:R-:W-:Y:S01]  /*2850*/  FADD R149, R20, R149 ;  /* 0x0000009514957221 */ /* 0x000fe20000000000 */
[----:B------:R1:W-:Y:S01]  /*2860*/  MUFU.EX2 R110, R88 ;  /* 0x00000058006e7308 */ /* 0x0003e20000000800 */
[----:B------:R-:W-:Y:S02]  /*2870*/  FADD R152, R152, R63 ;  /* 0x0000003f98987221 */ /* 0x000fe40000000000 */
[----:B------:R-:W-:-:S05]  /*2880*/  FADD R154, R154, R149 ;  /* 0x000000959a9a7221 */ /* 0x000fca0000000000 */
[----:B------:R-:W3:Y:S01]  /*2890*/  MUFU.EX2 R111, R89 ;  /* 0x00000059006f7308 */ /* 0x000ee20000000800 */
[----:B------:R-:W-:Y:S02]  /*28a0*/  FADD R152, R155, R152 ;  /* 0x000000989b987221 */ /* 0x000fe40000000000 */
[----:B------:R-:W-:Y:S02]  /*28b0*/  FADD R154, R157, R154 ;  /* 0x0000009a9d9a7221 */ /* 0x000fe40000000000 */
[----:B------:R-:W-:Y:S02]  /*28c0*/  FFMA R104, R104, c[0x0][0x188], -R14 ;  /* 0x0000620068687a23 */ /* 0x000fe4000000080e */
[----:B------:R-:W-:Y:S01]  /*28d0*/  FADD R151, R151, R152 ;  /* 0x0000009897977221 */ /* 0x000fe20000000000 */
[----:B------:R-:W4:Y:S01]  /*28e0*/  MUFU.EX2 R113, R90 ;  /* 0x0000005a00717308 */ /* 0x000f220000000800 */
[----:B------:R-:W-:Y:S02]  /*28f0*/  FADD R153, R153, R154 ;  /* 0x0000009a99997221 */ /* 0x000fe40000000000 */
[----:B------:R-:W-:-:S05]  /*2900*/  FFMA R106, R106, c[0x0][0x188], -R16 ;  /* 0x000062006a6a7a23 */ /* 0x000fca0000000810 */
[----:B------:R-:W-:Y:S01]  /*2910*/  MUFU.EX2 R114, R91 ;  /* 0x0000005b00727308 */ /* 0x000fe20000000800 */
[----:B------:R-:W-:Y:S02]  /*2920*/  FMUL R104, R104, 1.4426950216293334961 ;  /* 0x3fb8aa3b68687820 */ /* 0x000fe40000400000 */
[----:B------:R-:W-:-:S05]  /*2930*/  FFMA R105, R105, c[0x0][0x188], -R14 ;  /* 0x0000620069697a23 */ /* 0x000fca000000080e */
[----:B------:R5:W0:Y:S01]  /*2940*/  MUFU.EX2 R115, R92 ;  /* 0x0000005c00737308 */ /* 0x000a220000000800 */
[----:B------:R-:W-:Y:S02]  /*2950*/  FADD R151, R148, R151 ;  /* 0x0000009794977221 */ /* 0x000fe40000000000 */
[----:B------:R-:W-:Y:S02]  /*2960*/  FADD R153, R150, R153 ;  /* 0x0000009996997221 */ /* 0x000fe40000000000 */
[----:B------:R-:W-:Y:S02]  /*2970*/  FMUL R106, R106, 1.4426950216293334961 ;  /* 0x3fb8aa3b6a6a7820 */ /* 0x000fe40000400000 */
[--C-:B------:R-:W-:Y:S01]  /*2980*/  FFMA R107, R107, c[0x0][0x188], -R16.reuse ;  /* 0x000062006b6b7a23 */ /* 0x100fe20000000810 */
[----:B-1----:R-:W-:Y:S01]  /*2990*/  F2FP.BF16.PACK_AB R88, R109, R108 ;  /* 0x0000006c6d58723e */ /* 0x002fe200000010ff */
[----:B------:R-:W-:Y:S01]  /*29a0*/  FFMA R102, R102, c[0x0][0x188], -R16 ;  /* 0x0000620066667a23 */ /* 0x000fe20000000810 */
[----:B---3--:R-:W-:Y:S01]  /*29b0*/  F2FP.BF16.PACK_AB R89, R111, R110 ;  /* 0x0000006e6f59723e */ /* 0x008fe200000010ff */
[----:B------:R-:W1:Y:S01]  /*29c0*/  MUFU.EX2 R132, R104 ;  /* 0x0000006800847308 */ /* 0x000e620000000800 */
[----:B------:R-:W-:-:S02]  /*29d0*/  FMUL R105, R105, 1.4426950216293334961 ;  /* 0x3fb8aa3b69697820 */ /* 0x000fc40000400000 */
[--C-:B------:R-:W-:Y:S02]  /*29e0*/  FFMA R100, R100, c[0x0][0x188], -R14.reuse ;  /* 0x0000620064647a23 */ /* 0x100fe4000000080e */
[----:B------:R-:W-:Y:S02]  /*29f0*/  FFMA R101, R101, c[0x0][0x188], -R14 ;  /* 0x0000620065657a23 */ /* 0x000fe4000000080e */
[----:B------:R-:W-:Y:S01]  /*2a00*/  FFMA R20, R103, c[0x0][0x188], -R16 ;  /* 0x0000620067147a23 */ /* 0x000fe20000000810 */
[----:B------:R-:W3:Y:S01]  /*2a10*/  MUFU.EX2 R133, R106 ;  /* 0x0000006a00857308 */ /* 0x000ee20000000800 */
[----:B------:R-:W-:Y:S01]  /*2a20*/  FADD R108, R108, R151 ;  /* 0x000000976c6c7221 */ /* 0x000fe20000000000 */
[----:B----4-:R-:W-:Y:S01]  /*2a30*/  F2FP.BF16.PACK_AB R90, R113, R112 ;  /* 0x00000070715a723e */ /* 0x010fe200000010ff */
[----:B------:R-:W-:Y:S01]  /*2a40*/  FMUL R107, R107, 1.4426950216293334961 ;  /* 0x3fb8aa3b6b6b7820 */ /* 0x000fe20000400000 */
[----:B-----5:R-:W4:Y:S01]  /*2a50*/  LDSM.16.M88.4 R92, [R10+0x2800] ;  /* 0x002800000a5c783b */ /* 0x020f220000000200 */
[----:B------:R-:W-:-:S02]  /*2a60*/  FADD R110, R110, R153 ;  /* 0x000000996e6e7221 */ /* 0x000fc40000000000 */
[----:B------:R-:W-:Y:S01]  /*2a70*/  FMUL R22, R102, 1.4426950216293334961 ;  /* 0x3fb8aa3b66167820 */ /* 0x000fe20000400000 */
[----:B------:R-:W5:Y:S01]  /*2a80*/  MUFU.EX2 R23, R105 ;  /* 0x0000006900177308 */ /* 0x000f620000000800 */
[----:B------:R-:W-:Y:S02]  /*2a90*/  FMUL R100, R100, 1.4426950216293334961 ;  /* 0x3fb8aa3b64647820 */ /* 0x000fe40000400000 */
[----:B------:R-:W-:Y:S02]  /*2aa0*/  FADD R109, R109, R108 ;  /* 0x0000006c6d6d7221 */ /* 0x000fe40000000000 */
[----:B------:R-:W-:-:S03]  /*2ab0*/  FADD R111, R111, R110 ;  /* 0x0000006e6f6f7221 */ /* 0x000fc60000000000 */
[----:B------:R1:W2:Y:S01]  /*2ac0*/  MUFU.EX2 R62, R107 ;  /* 0x0000006b003e7308 */ /* 0x0002a20000000800 */
[----:B0-----:R-:W-:Y:S01]  /*2ad0*/  F2FP.BF16.PACK_AB R91, R115, R114 ;  /* 0x00000072735b723e */ /* 0x001fe200000010ff */
[----:B------:R-:W-:Y:S02]  /*2ae0*/  FMUL R101, R101, 1.4426950216293334961 ;  /* 0x3fb8aa3b65657820 */ /* 0x000fe40000400000 */
[----:B------:R-:W-:Y:S02]  /*2af0*/  FADD R112, R112, R109 ;  /* 0x0000006d70707221 */ /* 0x000fe40000000000 */
[----:B------:R-:W-:Y:S02]  /*2b00*/  FADD R114, R114, R111 ;  /* 0x0000006f72727221 */ /* 0x000fe40000000000 */
[----:B------:R-:W0:Y:S01]  /*2b10*/  MUFU.EX2 R134, R100 ;  /* 0x0000006400867308 */ /* 0x000e220000000800 */
[----:B------:R-:W-:Y:S01]  /*2b20*/  FMUL R20, R20, 1.4426950216293334961 ;  /* 0x3fb8aa3b14147820 */ /* 0x000fe20000400000 */
[C---:B------:R-:W-:Y:S01]  /*2b30*/  HMMA.16816.F32.BF16 R124, R88.reuse, R64, R124 ;  /* 0x00000040587c723c */ /* 0x040fe2000004187c */
[----:B------:R-:W-:Y:S01]  /*2b40*/  FADD R113, R113, R112 ;  /* 0x0000007071717221 */ /* 0x000fe20000000000 */
[----:B-1----:R-:W-:Y:S04]  /*2b50*/  LDSM.16.M88.4 R104, [R10+0x3400] ;  /* 0x003400000a68783b */ /* 0x002fe80000000200 */
[----:B------:R-:W1:Y:S01]  /*2b60*/  MUFU.EX2 R22, R22 ;  /* 0x0000001600167308 */ /* 0x000e620000000800 */
[----:B------:R-:W-:Y:S01]  /*2b70*/  FADD R114, R115, R114 ;  /* 0x0000007273727221 */ /* 0x000fe20000000000 */
[----:B--2---:R-:W-:Y:S01]  /*2b80*/  HMMA.16816.F32.BF16 R128, R88, R68, R128 ;  /* 0x000000445880723c */ /* 0x004fe20000041880 */
[----:B------:R-:W-:Y:S01]  /*2b90*/  FADD R64, R132, R113 ;  /* 0x0000007184407221 */ /* 0x000fe20000000000 */
[----:B------:R-:W-:Y:S04]  /*2ba0*/  LDSM.16.M88.4 R108, [R10+0x3800] ;  /* 0x003800000a6c783b */ /* 0x000fe80000000200 */
[----:B------:R2:W4:Y:S01]  /*2bb0*/  MUFU.EX2 R63, R101 ;  /* 0x00000065003f7308 */ /* 0x0005220000000800 */
[----:B---3--:R-:W-:-:S07]  /*2bc0*/  FADD R69, R133, R114 ;  /* 0x0000007285457221 */ /* 0x008fce0000000000 */
[----:B------:R-:W3:Y:S01]  /*2bd0*/  MUFU.EX2 R135, R20 ;  /* 0x0000001400877308 */ /* 0x000ee20000000800 */
[----:B-----5:R-:W-:Y:S01]  /*2be0*/  FADD R65, R23, R64 ;  /* 0x0000004017417221 */ /* 0x020fe20000000000 */
[----:B--2---:R-:W-:Y:S01]  /*2bf0*/  LDSM.16.M88.4 R100, [R10+0x3000] ;  /* 0x003000000a64783b */ /* 0x004fe20000000200 */
[----:B------:R-:W-:Y:S02]  /*2c00*/  FADD R69, R62, R69 ;  /* 0x000000453e457221 */ /* 0x000fe40000000000 */
[----:B0-----:R-:W-:Y:S01]  /*2c10*/  FADD R64, R134, R65 ;  /* 0x0000004186407221 */ /* 0x001fe20000000000 */
[----:B------:R-:W-:Y:S01]  /*2c20*/  LDSM.16.M88.4 R112, [R10+0x3c00] ;  /* 0x003c00000a70783b */ /* 0x000fe20000000200 */
[----:B-1----:R-:W-:Y:S02]  /*2c30*/  FADD R68, R22, R69 ;  /* 0x0000004516447221 */ /* 0x002fe40000000000 */
[----:B----4-:R-:W-:Y:S02]  /*2c40*/  FADD R64, R63, R64 ;  /* 0x000000403f407221 */ /* 0x010fe40000000000 */
[----:B---3--:R-:W-:-:S03]  /*2c50*/  FADD R68, R135, R68 ;  /* 0x0000004487447221 */ /* 0x008fc60000000000 */
[----:B------:R-:W0:Y:S04]  /*2c60*/  SHFL.BFLY PT, R65, R64, 0x2, 0x1f ;  /* 0x0c401f0040417f89 */ /* 0x000e2800000e0000 */
[----:B------:R-:W1:Y:S01]  /*2c70*/  SHFL.BFLY PT, R69, R68, 0x2, 0x1f ;  /* 0x0c401f0044457f89 */ /* 0x000e6200000e0000 */
[----:B------:R-:W-:Y:S01]  /*2c80*/  F2FP.BF16.PACK_AB R135, R135, R22 ;  /* 0x000000168787723e */ /* 0x000fe200000010ff */
[C---:B------:R-:W-:Y:S08]  /*2c90*/  HMMA.16816.F32.BF16 R116, R88.reuse, R92, R116 ;  /* 0x0000005c5874723c */ /* 0x040ff00000041874 */
[----:B------:R-:W-:Y:S01]  /*2ca0*/  HMMA.16816.F32.BF16 R120, R88, R96, R120 ;  /* 0x000000605878723c */ /* 0x000fe20000041878 */
[----:B0-----:R-:W-:-:S02]  /*2cb0*/  FADD R65, R64, R65 ;  /* 0x0000004140417221 */ /* 0x001fc40000000000 */
[----:B-1----:R-:W-:-:S03]  /*2cc0*/  FADD R69, R68, R69 ;  /* 0x0000004544457221 */ /* 0x002fc60000000000 */
[----:B------:R-:W0:Y:S02]  /*2cd0*/  SHFL.BFLY PT, R20, R65, 0x1, 0x1f ;  /* 0x0c201f0041147f89 */ /* 0x000e2400000e0000 */
[C---:B------:R-:W-:Y:S02]  /*2ce0*/  HMMA.16816.F32.BF16 R84, R88.reuse, R100, R84 ;  /* 0x000000645854723c */ /* 0x040fe40000041854 */
[----:B------:R-:W1:Y:S06]  /*2cf0*/  SHFL.BFLY PT, R22, R69, 0x1, 0x1f ;  /* 0x0c201f0045167f89 */ /* 0x000e6c00000e0000 */
[C---:B------:R-:W-:Y:S08]  /*2d00*/  HMMA.16816.F32.BF16 R80, R88.reuse, R104, R80 ;  /* 0x000000685850723c */ /* 0x040ff00000041850 */
[C---:B------:R-:W-:Y:S08]  /*2d10*/  HMMA.16816.F32.BF16 R76, R88.reuse, R108, R76 ;  /* 0x0000006c584c723c */ /* 0x040ff0000004184c */
[----:B------:R-:W-:Y:S01]  /*2d20*/  HMMA.16816.F32.BF16 R72, R88, R112, R72 ;  /* 0x000000705848723c */ /* 0x000fe20000041848 */
[----:B------:R-:W-:-:S04]  /*2d30*/  IADD3 R11, R11, 0x40, RZ ;  /* 0x000000400b0b7810 */ /* 0x000fc80007ffe0ff */
[----:B------:R-:W-:Y:S02]  /*2d40*/  ISETP.GE.AND P0, PT, R11, c[0x0][0x1d0], PT ;  /* 0x000074000b007a0c */ /* 0x000fe40003f06270 */
[----:B------:R-:W-:Y:S02]  /*2d50*/  F2FP.BF16.PACK_AB R132, R23, R132 ;  /* 0x000000841784723e */ /* 0x000fe400000010ff */
[----:B------:R-:W-:Y:S02]  /*2d60*/  F2FP.BF16.PACK_AB R133, R62, R133 ;  /* 0x000000853e85723e */ /* 0x000fe400000010ff */
[----:B------:R-:W-:Y:S01]  /*2d70*/  F2FP.BF16.PACK_AB R134, R63, R134 ;  /* 0x000000863f86723e */ /* 0x000fe200000010ff */
[----:B0-----:R-:W-:Y:S01]  /*2d80*/  FADD R20, R65, R20 ;  /* 0x0000001441147221 */ /* 0x001fe20000000000 */
[----:B------:R-:W-:Y:S01]  /*2d90*/  MOV R62, 0x40 ;  /* 0x00000040003e7802 */ /* 0x000fe20000000f00 */
[----:B-1----:R-:W-:-:S04]  /*2da0*/  FADD R22, R69, R22 ;  /* 0x0000001645167221 */ /* 0x002fc80000000000 */
[----:B------:R-:W-:Y:S01]  /*2db0*/  HMMA.16816.F32.BF16 R128, R132, R70, R128 ;  /* 0x000000468480723c */ /* 0x000fe20000041880 */
[----:B------:R-:W-:Y:S01]  /*2dc0*/  FFMA R12, R21, R12, R20 ;  /* 0x0000000c150c7223 */ /* 0x000fe20000000014 */
[----:B------:R-:W-:Y:S01]  /*2dd0*/  MOV R21, R14 ;  /* 0x0000000e00157202 */ /* 0x000fe20000000f00 */
[----:B------:R-:W-:Y:S01]  /*2de0*/  IMAD R9, R62, c[0x0][0x1b4], R9 ;  /* 0x00006d003e097a24 */ /* 0x000fe200078e0209 */
[----:B------:R-:W-:-:S04]  /*2df0*/  MOV R97, R16 ;  /* 0x0000001000617202 */ /* 0x000fc80000000f00 */
[----:B------:R-:W-:Y:S01]  /*2e00*/  HMMA.16816.F32.BF16 R124, R132, R66, R124 ;  /* 0x00000042847c723c */ /* 0x000fe2000004187c */
[----:B------:R-:W-:Y:S02]  /*2e10*/  IMAD R15, R62, c[0x0][0x1a4], R15 ;  /* 0x000069003e0f7a24 */ /* 0x000fe400078e020f */
[----:B------:R-:W-:-:S05]  /*2e20*/  FFMA R19, R18, R19, R22 ;  /* 0x0000001312137223 */ /* 0x000fca0000000016 */
[C---:B------:R-:W-:Y:S08]  /*2e30*/  HMMA.16816.F32.BF16 R116, R132.reuse, R94, R116 ;  /* 0x0000005e8474723c */ /* 0x040ff00000041874 */
[C---:B------:R-:W-:Y:S08]  /*2e40*/  HMMA.16816.F32.BF16 R120, R132.reuse, R98, R120 ;  /* 0x000000628478723c */ /* 0x040ff00000041878 */
[C---:B------:R-:W-:Y:S08]  /*2e50*/  HMMA.16816.F32.BF16 R84, R132.reuse, R102, R84 ;  /* 0x000000668454723c */ /* 0x040ff00000041854 */
[C---:B------:R-:W-:Y:S08]  /*2e60*/  HMMA.16816.F32.BF16 R80, R132.reuse, R106, R80 ;  /* 0x0000006a8450723c */ /* 0x040ff00000041850 */
[C---:B------:R-:W-:Y:S08]  /*2e70*/  HMMA.16816.F32.BF16 R76, R132.reuse, R110, R76 ;  /* 0x0000006e844c723c */ /* 0x040ff0000004184c */
[----:B------:R-:W-:Y:S01]  /*2e80*/  HMMA.16816.F32.BF16 R132, R132, R114, R72 ;  /* 0x000000728484723c */ /* 0x000fe20000041848 */
[----:B------:R-:W-:Y:S01]  /*2e90*/  @P0 CALL.REL.NOINC `(.L_x_0) ;  /* 0x0000001000000944 */ /* 0x000fe20003c00000 */
[----:B------:R-:W-:Y:S06]  /*2ea0*/  BRA `(.L_x_1) ;  /* 0xffffe26000007947 */ /* 0x000fec000383ffff */
.L_x_0:
[----:B------:R-:W-:Y:S01]  /*2eb0*/  ISETP.NE.U32.AND P0, PT, R5, RZ, PT ;  /* 0x000000ff0500720c */ /* 0x000fe20003f05070 */
[----:B------:R-:W-:Y:S01]  /*2ec0*/  IMAD.SHL.U32 R13, R0, 0x8, RZ ;  /* 0x00000008000d7824 */ /* 0x000fe200078e00ff */
[----:B------:R-:W-:Y:S01]  /*2ed0*/  MOV R22, R19 ;  /* 0x0000001300167202 */ /* 0x000fe20000000f00 */
[----:B------:R-:W-:Y:S01]  /*2ee0*/  IMAD R10, R2, c[0x0][0x1c0], RZ ;  /* 0x00007000020a7a24 */ /* 0x000fe200078e02ff */
[----:B------:R-:W-:Y:S01]  /*2ef0*/  SHF.R.U32.HI R5, RZ, 0x1, R0 ;  /* 0x00000001ff057819 */ /* 0x000fe20000011600 */
[----:B-1----:R-:W-:Y:S01]  /*2f00*/  IMAD R11, R3, c[0x0][0x1c4], RZ ;  /* 0x00007100030b7a24 */ /* 0x002fe200078e02ff */
[----:B------:R-:W-:Y:S01]  /*2f10*/  SHF.L.U32 R19, R0, 0x2, RZ ;  /* 0x0000000200137819 */ /* 0x000fe200000006ff */
[----:B------:R-:W-:Y:S01]  /*2f20*/  BAR.SYNC.DEFER_BLOCKING 0x0 ;  /* 0x0000000000007b1d */ /* 0x000fe20000010000 */
[----:B------:R-:W-:-:S02]  /*2f30*/  LOP3.LUT R9, R5, 0x4, RZ, 0xc0, !PT ;  /* 0x0000000405097812 */ /* 0x000fc400078ec0ff */
[----:B------:R-:W-:Y:S02]  /*2f40*/  LOP3.LUT R7, R13, 0x38, RZ, 0xc0, !PT ;  /* 0x000000380d077812 */ /* 0x000fe400078ec0ff */
[----:B------:R-:W-:Y:S02]  /*2f50*/  LOP3.LUT R8, R19, 0xc0, RZ, 0xc0, !PT ;  /* 0x000000c013087812 */ /* 0x000fe400078ec0ff */
[C---:B------:R-:W-:Y:S02]  /*2f60*/  FSETP.GEU.AND P3, PT, R22.reuse, 1.175494350822287508e-38, PT ;  /* 0x008000001600780b */ /* 0x040fe40003f6e000 */
[----:B------:R-:W-:Y:S01]  /*2f70*/  IADD3 R52, R9, R7, R8 ;  /* 0x0000000709347210 */ /* 0x000fe20007ffe008 */
[----:B------:R-:W-:Y:S01]  /*2f80*/  FMUL R7, R22, 8388608 ;  /* 0x4b00000016077820 */ /* 0x000fe20000400000 */
[----:B------:R-:W-:Y:S02]  /*2f90*/  MOV R28, R12 ;  /* 0x0000000c001c7202 */ /* 0x000fe40000000f00 */
[----:B------:R-:W-:-:S02]  /*2fa0*/  LOP3.LUT R18, R13, 0x300, RZ, 0xc0, !PT ;  /* 0x000003000d127812 */ /* 0x000fc400078ec0ff */
[----:B------:R-:W-:Y:S01]  /*2fb0*/  FSEL R62, R7, R22, !P3 ;  /* 0x00000016073e7208 */ /* 0x000fe20005800000 */
[----:B------:R-:W-:Y:S01]  /*2fc0*/  FMUL R5, R28, 8388608 ;  /* 0x4b0000001c057820 */ /* 0x000fe20000400000 */
[C---:B------:R-:W-:Y:S01]  /*2fd0*/  SHF.L.U32 R13, R11.reuse, 0x1, RZ ;  /* 0x000000010b0d7819 */ /* 0x040fe200000006ff */
[----:B------:R-:W-:Y:S01]  /*2fe0*/  IMAD.HI R11, R11, 0x2, RZ ;  /* 0x000000020b0b7827 */ /* 0x000fe200078e02ff */
[----:B------:R-:W-:Y:S02]  /*2ff0*/  IADD3 R8, R62, -0x3f3504f3, RZ ;  /* 0xc0cafb0d3e087810 */ /* 0x000fe40007ffe0ff */
[----:B------:R-:W-:Y:S02]  /*3000*/  FSETP.GEU.AND P2, PT, R28, 1.175494350822287508e-38, PT ;  /* 0x008000001c00780b */ /* 0x000fe40003f4e000 */
[----:B------:R-:W-:Y:S02]  /*3010*/  LOP3.LUT R15, R8, 0xff800000, RZ, 0xc0, !PT ;  /* 0xff800000080f7812 */ /* 0x000fe400078ec0ff */
[C---:B------:R-:W-:Y:S01]  /*3020*/  SHF.L.U32 R8, R10.reuse, 0x1, RZ ;  /* 0x000000010a087819 */ /* 0x040fe200000006ff */
[----:B------:R-:W-:Y:S01]  /*3030*/  IMAD.HI R10, R10, 0x2, RZ ;  /* 0x000000020a0a7827 */ /* 0x000fe200078e02ff */
[----:B------:R-:W-:-:S02]  /*3040*/  SHF.L.U32 R9, R0, 0x8, RZ ;  /* 0x0000000800097819 */ /* 0x000fc400000006ff */
[----:B------:R-:W-:Y:S02]  /*3050*/  IADD3 R54, P4, P5, R13, c[0x0][0x178], R8 ;  /* 0x00005e000d367a10 */ /* 0x000fe40007d9e008 */
[C---:B------:R-:W-:Y:S02]  /*3060*/  SHF.L.U32 R17, R0.reuse, 0x5, RZ ;  /* 0x0000000500117819 */ /* 0x040fe400000006ff */
[C---:B------:R-:W-:Y:S02]  /*3070*/  SHF.L.U32 R20, R0.reuse, 0x4, RZ ;  /* 0x0000000400147819 */ /* 0x040fe400000006ff */
[----:B------:R-:W-:Y:S02]  /*3080*/  SHF.R.U32.HI R21, RZ, 0x2, R0 ;  /* 0x00000002ff157819 */ /* 0x000fe40000011600 */
[----:B------:R-:W-:Y:S02]  /*3090*/  SHF.L.U32 R13, R0, 0xa, RZ ;  /* 0x0000000a000d7819 */ /* 0x000fe400000006ff */
[----:B------:R-:W-:-:S02]  /*30a0*/  FSEL R60, R5, R28, !P2 ;  /* 0x0000001c053c7208 */ /* 0x000fc40005000000 */
[----:B------:R-:W-:Y:S02]  /*30b0*/  FSEL R0, RZ, -23, P2 ;  /* 0xc1b80000ff007808 */ /* 0x000fe40001000000 */
[C---:B------:R-:W-:Y:S02]  /*30c0*/  FSETP.GT.AND P2, PT, |R28|.reuse, 8.50705917302346158658e+37, PT ;  /* 0x7e8000001c00780b */ /* 0x040fe40003f44200 */
[----:B------:R-:W-:Y:S02]  /*30d0*/  IADD3.X R56, R11, c[0x0][0x17c], R10, P4, P5 ;  /* 0x00005f000b387a10 */ /* 0x000fe400027ea40a */
[----:B------:R-:W-:Y:S02]  /*30e0*/  FSETP.GEU.AND P4, PT, |R28|, 1.175494350822287508e-38, PT ;  /* 0x008000001c00780b */ /* 0x000fe40003f8e200 */
[----:B------:R-:W-:Y:S02]  /*30f0*/  LOP3.LUT R12, R9, 0x1800, RZ, 0xc0, !PT ;  /* 0x00001800090c7812 */ /* 0x000fe400078ec0ff */
[----:B------:R-:W-:Y:S01]  /*3100*/  LOP3.LUT R19, R18, 0x70, R19, 0xf8, !PT ;  /* 0x0000007012137812 */ /* 0x000fe200078ef813 */
[----:B------:R-:W-:Y:S01]  /*3110*/  I2F R9, R15 ;  /* 0x0000000f00097306 */ /* 0x000fe20000201400 */
[----:B------:R-:W-:-:S02]  /*3120*/  LOP3.LUT R12, R12, 0x60, R17, 0xf8, !PT ;  /* 0x000000600c0c7812 */ /* 0x000fc400078ef811 */
[----:B------:R-:W-:Y:S01]  /*3130*/  IADD3 R5, R60, -0x3f3504f3, RZ ;  /* 0xc0cafb0d3c057810 */ /* 0x000fe20007ffe0ff */
[----:B------:R-:W-:Y:S01]  /*3140*/  @P2 FMUL R28, R28, 0.25 ;  /* 0x3e8000001c1c2820 */ /* 0x000fe20000400000 */
[----:B------:R-:W-:Y:S01]  /*3150*/  LOP3.LUT R48, R12, R19, RZ, 0x3c, !PT ;  /* 0x000000130c307212 */ /* 0x000fe200078e3cff */
[----:B------:R-:W-:Y:S01]  /*3160*/  @P2 FMUL R132, R132, 0.25 ;  /* 0x3e80000084842820 */ /* 0x000fe20000400000 */
[----:B------:R-:W-:Y:S01]  /*3170*/  LOP3.LUT R5, R5, 0xff800000, RZ, 0xc0, !PT ;  /* 0xff80000005057812 */ /* 0x000fe200078ec0ff */
[----:B------:R-:W-:Y:S01]  /*3180*/  @!P4 FMUL R28, R28, 16777216 ;  /* 0x4b8000001c1cc820 */ /* 0x000fe20000400000 */
[----:B------:R-:W-:Y:S01]  /*3190*/  MOV R50, 0x3dc6b27f ;  /* 0x3dc6b27f00327802 */ /* 0x000fe20000000f00 */
[----:B------:R-:W-:Y:S01]  /*31a0*/  @P2 FMUL R76, R76, 0.25 ;  /* 0x3e8000004c4c2820 */ /* 0x000fe20000400000 */
[----:B------:R0:W-:Y:S01]  /*31b0*/  I2F R7, R5 ;  /* 0x0000000500077306 */ /* 0x0001e20000201400 */
[----:B------:R-:W-:Y:S01]  /*31c0*/  @!P4 FMUL R132, R132, 16777216 ;  /* 0x4b8000008484c820 */ /* 0x000fe20000400000 */
[----:B------:R-:W-:Y:S01]  /*31d0*/  FSETP.GT.AND P1, PT, |R22|, 8.50705917302346158658e+37, PT ;  /* 0x7e8000001600780b */ /* 0x000fe20003f24200 */
[----:B------:R-:W-:Y:S01]  /*31e0*/  @!P4 FMUL R76, R76, 16777216 ;  /* 0x4b8000004c4cc820 */ /* 0x000fe20000400000 */
[----:B------:R-:W-:Y:S01]  /*31f0*/  FSEL R8, RZ, -23, P3 ;  /* 0xc1b80000ff087808 */ /* 0x000fe20001800000 */
[----:B------:R-:W-:Y:S01]  /*3200*/  @P2 FMUL R80, R80, 0.25 ;  /* 0x3e80000050502820 */ /* 0x000fe20000400000 */
[----:B------:R-:W-:Y:S01]  /*3210*/  FSETP.GEU.AND P3, PT, |R22|, 1.175494350822287508e-38, PT ;  /* 0x008000001600780b */ /* 0x000fe20003f6e200 */
[----:B------:R-:W-:Y:S01]  /*3220*/  @P2 FMUL R84, R84, 0.25 ;  /* 0x3e80000054542820 */ /* 0x000fe20000400000 */
[----:B------:R-:W1:Y:S01]  /*3230*/  MUFU.RCP R19, R28 ;  /* 0x0000001c00137308 */ /* 0x000e620000001000 */
[----:B0-----:R-:W-:Y:S01]  /*3240*/  IADD3 R5, R60, -R5, RZ ;  /* 0x800000053c057210 */ /* 0x001fe20007ffe0ff */
[----:B------:R-:W-:Y:S01]  /*3250*/  @P2 FMUL R120, R120, 0.25 ;  /* 0x3e80000078782820 */ /* 0x000fe20000400000 */
[----:B------:R-:W-:Y:S01]  /*3260*/  LOP3.LUT R20, R20, 0x7f0, RZ, 0xc0, !PT ;  /* 0x000007f014147812 */ /* 0x000fe200078ec0ff */
[----:B------:R-:W-:Y:S01]  /*3270*/  @P2 FMUL R116, R116, 0.25 ;  /* 0x3e80000074742820 */ /* 0x000fe20000400000 */
[----:B------:R-:W-:Y:S01]  /*3280*/  MOV R58, c[0x0][0x1c8] ;  /* 0x00007200003a7a02 */ /* 0x000fe20000000f00 */
[----:B------:R-:W-:Y:S01]  /*3290*/  FADD R5, R5, -1 ;  /* 0xbf80000005057421 */ /* 0x000fe20000000000 */
[----:B------:R-:W-:Y:S01]  /*32a0*/  LOP3.LUT R20, R20, 0x20, R21, 0x78, !PT ;  /* 0x0000002014147812 */ /* 0x000fe200078e7815 */
[----:B------:R-:W-:Y:S01]  /*32b0*/  @P1 FMUL R22, R22, 0.25 ;  /* 0x3e80000016161820 */ /* 0x000fe20000400000 */
[----:B------:R-:W-:Y:S01]  /*32c0*/  LOP3.LUT R6, R6, 0xf8, RZ, 0xc0, !PT ;  /* 0x000000f806067812 */ /* 0x000fe200078ec0ff */
[----:B------:R-:W-:Y:S01]  /*32d0*/  @P2 FMUL R124, R124, 0.25 ;  /* 0x3e8000007c7c2820 */ /* 0x000fe20000400000 */
[----:B------:R-:W-:Y:S01]  /*32e0*/  LOP3.LUT R49, R20, 0x1800, R13, 0xf8, !PT ;  /* 0x0000180014317812 */ /* 0x000fe200078ef80d */
[----:B------:R-:W-:-:S02]  /*32f0*/  @P2 FMUL R128, R128, 0.25 ;  /* 0x3e80000080802820 */ /* 0x000fc40000400000 */
[----:B------:R-:W-:Y:S02]  /*3300*/  @!P3 FMUL R22, R22, 16777216 ;  /* 0x4b8000001616b820 */ /* 0x000fe40000400000 */
[C---:B-1----:R-:W-:Y:S02]  /*3310*/  FMUL R11, R19.reuse, R132 ;  /* 0x00000084130b7220 */ /* 0x042fe40000400000 */
[----:B------:R-:W-:Y:S02]  /*3320*/  FMUL R12, R19, R76 ;  /* 0x0000004c130c7220 */ /* 0x000fe40000400000 */
[----:B------:R-:W-:Y:S02]  /*3330*/  @!P4 FMUL R80, R80, 16777216 ;  /* 0x4b8000005050c820 */ /* 0x000fe40000400000 */
[----:B------:R-:W-:Y:S01]  /*3340*/  @!P4 FMUL R84, R84, 16777216 ;  /* 0x4b8000005454c820 */ /* 0x000fe20000400000 */
[----:B------:R-:W-:Y:S01]  /*3350*/  F2FP.BF16.PACK_AB R11, R11, R12 ;  /* 0x0000000c0b0b723e */ /* 0x000fe200000010ff */
[----:B------:R-:W-:-:S02]  /*3360*/  FFMA.FTZ R12, R5, R50, -0.16845393180847167969 ;  /* 0xbe2c7f30050c7423 */ /* 0x000fc40000010032 */
[----:B------:R-:W-:Y:S02]  /*3370*/  @!P4 FMUL R120, R120, 16777216 ;  /* 0x4b8000007878c820 */ /* 0x000fe40000400000 */
[C---:B------:R-:W-:Y:S02]  /*3380*/  FFMA.FTZ R12, R5.reuse, R12, 0.1716887056827545166 ;  /* 0x3e2fcf2a050c7423 */ /* 0x040fe4000001000c */
[----:B------:R-:W-:Y:S02]  /*3390*/  @!P4 FMUL R116, R116, 16777216 ;  /* 0x4b8000007474c820 */ /* 0x000fe40000400000 */
[C---:B------:R-:W-:Y:S02]  /*33a0*/  FFMA.FTZ R12, R5.reuse, R12, -0.17900948226451873779 ;  /* 0xbe374e43050c7423 */ /* 0x040fe4000001000c */
[----:B------:R-:W-:Y:S02]  /*33b0*/  @!P4 FMUL R124, R124, 16777216 ;  /* 0x4b8000007c7cc820 */ /* 0x000fe40000400000 */
[----:B------:R-:W-:-:S02]  /*33c0*/  FFMA.FTZ R12, R5, R12, 0.20512372255325317383 ;  /* 0x3e520bf4050c7423 */ /* 0x000fc4000001000c */
[----:B------:R-:W-:Y:S02]  /*33d0*/  @!P4 FMUL R128, R128, 16777216 ;  /* 0x4b8000008080c820 */ /* 0x000fe40000400000 */
[----:B------:R-:W-:Y:S02]  /*33e0*/  FFMA.FTZ R0, R7, 1.1920928955078125e-07, R0 ;  /* 0x3400000007007823 */ /* 0x000fe40000010000 */
[----:B------:R-:W-:Y:S01]  /*33f0*/  FFMA.FTZ R12, R5, R12, -0.24046532809734344482 ;  /* 0xbe763c8b050c7423 */ /* 0x000fe2000001000c */
[----:B------:R0:W1:Y:S01]  /*3400*/  MUFU.RCP R7, R22 ;  /* 0x0000001600077308 */ /* 0x0000620000001000 */
[----:B------:R-:W-:Y:S02]  /*3410*/  FFMA.FTZ R17, R9, 1.1920928955078125e-07, R8 ;  /* 0x3400000009117823 */ /* 0x000fe40000010008 */
[C---:B------:R-:W-:Y:S02]  /*3420*/  FMUL R10, R19.reuse, R80 ;  /* 0x00000050130a7220 */ /* 0x040fe40000400000 */
[----:B------:R-:W-:-:S02]  /*3430*/  FMUL R9, R19, R120 ;  /* 0x0000007813097220 */ /* 0x000fc40000400000 */
[C---:B------:R-:W-:Y:S02]  /*3440*/  FMUL R8, R19.reuse, R124 ;  /* 0x0000007c13087220 */ /* 0x040fe40000400000 */
[C---:B------:R-:W-:Y:S02]  /*3450*/  FMUL R31, R19.reuse, R128 ;  /* 0x00000080131f7220 */ /* 0x040fe40000400000 */
[C---:B0-----:R-:W-:Y:S02]  /*3460*/  FMUL R22, R19.reuse, R116 ;  /* 0x0000007413167220 */ /* 0x041fe40000400000 */
[----:B------:R-:W-:Y:S01]  /*3470*/  FMUL R25, R19, R84 ;  /* 0x0000005413197220 */ /* 0x000fe20000400000 */
[----:B------:R-:W-:Y:S01]  /*3480*/  F2FP.BF16.PACK_AB R8, R8, R31 ;  /* 0x0000001f0808723e */ /* 0x000fe200000010ff */
[----:B------:R-:W-:Y:S01]  /*3490*/  FFMA.FTZ R12, R5, R12, 0.28857114911079406738 ;  /* 0x3e93bf99050c7423 */ /* 0x000fe2000001000c */
[----:B------:R-:W-:Y:S01]  /*34a0*/  F2FP.BF16.PACK_AB R9, R9, R22 ;  /* 0x000000160909723e */ /* 0x000fe200000010ff */
[----:B------:R-:W-:Y:S01]  /*34b0*/  @P1 FMUL R135, R135, 0.25 ;  /* 0x3e80000087871820 */ /* 0x000fe20000400000 */
[----:B------:R-:W-:Y:S01]  /*34c0*/  F2FP.BF16.PACK_AB R10, R10, R25 ;  /* 0x000000190a0a723e */ /* 0x000fe200000010ff */
[----:B------:R-:W-:-:S02]  /*34d0*/  FFMA.FTZ R12, R5, R12, -0.36067417263984680176 ;  /* 0xbeb8aa49050c7423 */ /* 0x000fc4000001000c */
[----:B------:R-:W-:Y:S02]  /*34e0*/  @P1 FMUL R134, R134, 0.25 ;  /* 0x3e80000086861820 */ /* 0x000fe40000400000 */
[----:B------:R-:W-:Y:S01]  /*34f0*/  @P1 FMUL R79, R79, 0.25 ;  /* 0x3e8000004f4f1820 */ /* 0x000fe20000400000 */
[----:B------:R0:W-:Y:S01]  /*3500*/  STS.128 [R48], R8 ;  /* 0x0000000830007388 */ /* 0x0001e20000000c00 */
[----:B------:R-:W-:Y:S02]  /*3510*/  @P1 FMUL R78, R78, 0.25 ;  /* 0x3e8000004e4e1820 */ /* 0x000fe40000400000 */
[----:B------:R-:W-:Y:S02]  /*3520*/  @P1 FMUL R83, R83, 0.25 ;  /* 0x3e80000053531820 */ /* 0x000fe40000400000 */
[----:B------:R-:W-:Y:S02]  /*3530*/  @P1 FMUL R82, R82, 0.25 ;  /* 0x3e80000052521820 */ /* 0x000fe40000400000 */
[----:B------:R-:W-:-:S02]  /*3540*/  @P1 FMUL R87, R87, 0.25 ;  /* 0x3e80000057571820 */ /* 0x000fc40000400000 */
[----:B------:R-:W-:Y:S02]  /*3550*/  @P1 FMUL R86, R86, 0.25 ;  /* 0x3e80000056561820 */ /* 0x000fe40000400000 */
[----:B------:R-:W-:Y:S02]  /*3560*/  @P1 FMUL R123, R123, 0.25 ;  /* 0x3e8000007b7b1820 */ /* 0x000fe40000400000 */
[----:B------:R-:W-:Y:S02]  /*3570*/  @P1 FMUL R122, R122, 0.25 ;  /* 0x3e8000007a7a1820 */ /* 0x000fe40000400000 */
[----:B------:R-:W-:Y:S02]  /*3580*/  @P1 FMUL R119, R119, 0.25 ;  /* 0x3e80000077771820 */ /* 0x000fe40000400000 */
[----:B------:R-:W-:Y:S02]  /*3590*/  @P1 FMUL R118, R118, 0.25 ;  /* 0x3e80000076761820 */ /* 0x000fe40000400000 */
[----:B------:R-:W-:-:S02]  /*35a0*/  @P1 FMUL R127, R127, 0.25 ;  /* 0x3e8000007f7f1820 */ /* 0x000fc40000400000 */
[----:B------:R-:W-:Y:S02]  /*35b0*/  @P1 FMUL R126, R126, 0.25 ;  /* 0x3e8000007e7e1820 */ /* 0x000fe40000400000 */
[----:B------:R-:W-:Y:S02]  /*35c0*/  @P1 FMUL R131, R131, 0.25 ;  /* 0x3e80000083831820 */ /* 0x000fe40000400000 */
[----:B------:R-:W-:Y:S01]  /*35d0*/  @P1 FMUL R130, R130, 0.25 ;  /* 0x3e80000082821820 */ /* 0x000fe20000400000 */
[----:B------:R-:W-:Y:S01]  /*35e0*/  ISETP.GE.U32.AND P1, PT, R62, 0x7f800000, PT ;  /* 0x7f8000003e00780c */ /* 0x000fe20003f26070 */
[----:B------:R-:W-:Y:S02]  /*35f0*/  @P2 FMUL R125, R125, 0.25 ;  /* 0x3e8000007d7d2820 */ /* 0x000fe40000400000 */
[----:B------:R-:W-:Y:S02]  /*3600*/  @P2 FMUL R129, R129, 0.25 ;  /* 0x3e80000081812820 */ /* 0x000fe40000400000 */
[----:B------:R-:W-:-:S02]  /*3610*/  @P2 FMUL R133, R133, 0.25 ;  /* 0x3e80000085852820 */ /* 0x000fc40000400000 */
[----:B------:R-:W-:Y:S02]  /*3620*/  @P2 FMUL R77, R77, 0.25 ;  /* 0x3e8000004d4d2820 */ /* 0x000fe40000400000 */
[----:B------:R-:W-:Y:S02]  /*3630*/  @P2 FMUL R81, R81, 0.25 ;  /* 0x3e80000051512820 */ /* 0x000fe40000400000 */
[----:B------:R-:W-:Y:S02]  /*3640*/  @P2 FMUL R85, R85, 0.25 ;  /* 0x3e80000055552820 */ /* 0x000fe40000400000 */
[----:B------:R-:W-:Y:S02]  /*3650*/  @P2 FMUL R121, R121, 0.25 ;  /* 0x3e80000079792820 */ /* 0x000fe40000400000 */
[----:B------:R-:W-:Y:S01]  /*3660*/  @P2 FMUL R117, R117, 0.25 ;  /* 0x3e80000075752820 */ /* 0x000fe20000400000 */
[----:B------:R-:W-:Y:S01]  /*3670*/  ISETP.GE.U32.AND P2, PT, R60, 0x7f800000, PT ;  /* 0x7f8000003c00780c */ /* 0x000fe20003f46070 */
[----:B------:R-:W-:-:S02]  /*3680*/  FFMA.FTZ R12, R5, R12, 0.48089820146560668945 ;  /* 0x3ef6384a050c7423 */ /* 0x000fc4000001000c */
[----:B0-----:R-:W-:Y:S02]  /*3690*/  IMAD R8, R4, c[0x0][0x1c8], RZ ;  /* 0x0000720004087a24 */ /* 0x001fe400078e02ff */
[----:B------:R-:W-:Y:S02]  /*36a0*/  @!P3 FMUL R135, R135, 16777216 ;  /* 0x4b8000008787b820 */ /* 0x000fe40000400000 */
[----:B------:R-:W-:Y:S01]  /*36b0*/  @!P3 FMUL R134, R134, 16777216 ;  /* 0x4b8000008686b820 */ /* 0x000fe20000400000 */
[----:B------:R-:W-:Y:S01]  /*36c0*/  LEA R9, R58, R8, 0x2 ;  /* 0x000000083a097211 */ /* 0x000fe200078e10ff */
[----:B------:R-:W-:Y:S02]  /*36d0*/  @!P3 FMUL R79, R79, 16777216 ;  /* 0x4b8000004f4fb820 */ /* 0x000fe40000400000 */
[----:B------:R-:W-:Y:S01]  /*36e0*/  @!P3 FMUL R78, R78, 16777216 ;  /* 0x4b8000004e4eb820 */ /* 0x000fe20000400000 */
[----:B------:R-:W-:Y:S01]  /*36f0*/  LEA R10, R58, R9, 0x2 ;  /* 0x000000093a0a7211 */ /* 0x000fe200078e10ff */
[----:B------:R-:W-:-:S02]  /*3700*/  @!P3 FMUL R83, R83, 16777216 ;  /* 0x4b8000005353b820 */ /* 0x000fc40000400000 */
[----:B------:R-:W-:Y:S01]  /*3710*/  @!P3 FMUL R82, R82, 16777216 ;  /* 0x4b8000005252b820 */ /* 0x000fe20000400000 */
[----:B------:R-:W-:Y:S01]  /*3720*/  LEA R11, R58, R10, 0x2 ;  /* 0x0000000a3a0b7211 */ /* 0x000fe200078e10ff */
[----:B------:R-:W-:Y:S02]  /*3730*/  @!P3 FMUL R87, R87, 16777216 ;  /* 0x4b8000005757b820 */ /* 0x000fe40000400000 */
[----:B------:R-:W-:Y:S02]  /*3740*/  @!P3 FMUL R86, R86, 16777216 ;  /* 0x4b8000005656b820 */ /* 0x000fe40000400000 */
[----:B------:R-:W-:Y:S02]  /*3750*/  @!P3 FMUL R123, R123, 16777216 ;  /* 0x4b8000007b7bb820 */ /* 0x000fe40000400000 */
[----:B------:R-:W-:Y:S02]  /*3760*/  @!P3 FMUL R122, R122, 16777216 ;  /* 0x4b8000007a7ab820 */ /* 0x000fe40000400000 */
[----:B------:R-:W-:-:S02]  /*3770*/  @!P3 FMUL R119, R119, 16777216 ;  /* 0x4b8000007777b820 */ /* 0x000fc40000400000 */
[----:B------:R-:W-:Y:S02]  /*3780*/  @!P3 FMUL R118, R118, 16777216 ;  /* 0x4b8000007676b820 */ /* 0x000fe40000400000 */
[----:B------:R-:W-:Y:S02]  /*3790*/  @!P3 FMUL R127, R127, 16777216 ;  /* 0x4b8000007f7fb820 */ /* 0x000fe40000400000 */
[----:B------:R-:W-:Y:S02]  /*37a0*/  @!P3 FMUL R126, R126, 16777216 ;  /* 0x4b8000007e7eb820 */ /* 0x000fe40000400000 */
[----:B------:R-:W-:Y:S02]  /*37b0*/  @!P3 FMUL R131, R131, 16777216 ;  /* 0x4b8000008383b820 */ /* 0x000fe40000400000 */
[----:B------:R-:W-:Y:S01]  /*37c0*/  @!P3 FMUL R130, R130, 16777216 ;  /* 0x4b8000008282b820 */ /* 0x000fe20000400000 */
[----:B------:R-:W-:Y:S01]  /*37d0*/  LEA R4, P3, R8, R54, 0x1 ;  /* 0x0000003608047211 */ /* 0x000fe200078608ff */
[----:B------:R-:W-:-:S02]  /*37e0*/  @!P4 FMUL R125, R125, 16777216 ;  /* 0x4b8000007d7dc820 */ /* 0x000fc40000400000 */
[----:B------:R-:W-:Y:S02]  /*37f0*/  @!P4 FMUL R129, R129, 16777216 ;  /* 0x4b8000008181c820 */ /* 0x000fe40000400000 */
[----:B------:R-:W-:Y:S02]  /*3800*/  @!P4 FMUL R133, R133, 16777216 ;  /* 0x4b8000008585c820 */ /* 0x000fe40000400000 */
[----:B------:R-:W-:Y:S02]  /*3810*/  @!P4 FMUL R77, R77, 16777216 ;  /* 0x4b8000004d4dc820 */ /* 0x000fe40000400000 */
[----:B------:R-:W-:Y:S02]  /*3820*/  @!P4 FMUL R81, R81, 16777216 ;  /* 0x4b8000005151c820 */ /* 0x000fe40000400000 */
[----:B------:R-:W-:Y:S02]  /*3830*/  @!P4 FMUL R85, R85, 16777216 ;  /* 0x4b8000005555c820 */ /* 0x000fe40000400000 */
[----:B------:R-:W-:-:S02]  /*3840*/  @!P4 FMUL R121, R121, 16777216 ;  /* 0x4b8000007979c820 */ /* 0x000fc40000400000 */
[----:B------:R-:W-:Y:S02]  /*3850*/  @!P4 FMUL R117, R117, 16777216 ;  /* 0x4b8000007575c820 */ /* 0x000fe40000400000 */
[----:B------:R-:W-:Y:S02]  /*3860*/  FFMA.FTZ R12, R5, R12, -0.72134751081466674805 ;  /* 0xbf38aa3b050c7423 */ /* 0x000fe4000001000c */
[C---:B-1----:R-:W-:Y:S02]  /*3870*/  FMUL R13, R7.reuse, R135 ;  /* 0x00000087070d7220 */ /* 0x042fe40000400000 */
[C---:B------:R-:W-:Y:S02]  /*3880*/  FMUL R18, R7.reuse, R134 ;  /* 0x0000008607127220 */ /* 0x040fe40000400000 */
[C---:B------:R-:W-:Y:S02]  /*3890*/  FMUL R20, R7.reuse, R79 ;  /* 0x0000004f07147220 */ /* 0x040fe40000400000 */
[----:B------:R-:W-:-:S02]  /*38a0*/  FMUL R21, R7, R78 ;  /* 0x0000004e07157220 */ /* 0x000fc40000400000 */
[----:B------:R-:W-:Y:S01]  /*38b0*/  FMUL R23, R7, R83 ;  /* 0x0000005307177220 */ /* 0x000fe20000400000 */
[----:B------:R-:W-:Y:S01]  /*38c0*/  F2FP.BF16.PACK_AB R47, R13, R20 ;  /* 0x000000140d2f723e */ /* 0x000fe200000010ff */
[C---:B------:R-:W-:Y:S02]  /*38d0*/  FMUL R24, R7.reuse, R82 ;  /* 0x0000005207187220 */ /* 0x040fe40000400000 */
[C---:B------:R-:W-:Y:S02]  /*38e0*/  FMUL R26, R7.reuse, R87 ;  /* 0x00000057071a7220 */ /* 0x040fe40000400000 */
[C---:B------:R-:W-:Y:S02]  /*38f0*/  FMUL R27, R7.reuse, R86 ;  /* 0x00000056071b7220 */ /* 0x040fe40000400000 */
[----:B------:R-:W-:Y:S01]  /*3900*/  FMUL R29, R7, R123 ;  /* 0x0000007b071d7220 */ /* 0x000fe20000400000 */
[----:B------:R-:W-:Y:S01]  /*3910*/  F2FP.BF16.PACK_AB R46, R23, R26 ;  /* 0x0000001a172e723e */ /* 0x000fe200000010ff */
[----:B------:R-:W-:-:S02]  /*3920*/  FMUL R30, R7, R122 ;  /* 0x0000007a071e7220 */ /* 0x000fc40000400000 */
[C---:B------:R-:W-:Y:S02]  /*3930*/  FMUL R32, R7.reuse, R119 ;  /* 0x0000007707207220 */ /* 0x040fe40000400000 */
[C---:B------:R-:W-:Y:S02]  /*3940*/  FMUL R33, R7.reuse, R118 ;  /* 0x0000007607217220 */ /* 0x040fe40000400000 */
[----:B------:R-:W-:Y:S01]  /*3950*/  FMUL R35, R7, R127 ;  /* 0x0000007f07237220 */ /* 0x000fe20000400000 */
[----:B------:R-:W-:Y:S01]  /*3960*/  F2FP.BF16.PACK_AB R45, R29, R32 ;  /* 0x000000201d2d723e */ /* 0x000fe200000010ff */
[C---:B------:R-:W-:Y:S02]  /*3970*/  FMUL R36, R7.reuse, R126 ;  /* 0x0000007e07247220 */ /* 0x040fe40000400000 */
[C---:B------:R-:W-:Y:S02]  /*3980*/  FMUL R38, R7.reuse, R131 ;  /* 0x0000008307267220 */ /* 0x040fe40000400000 */
[----:B------:R-:W-:-:S02]  /*3990*/  FMUL R39, R7, R130 ;  /* 0x0000008207277220 */ /* 0x000fc40000400000 */
[----:B------:R-:W-:Y:S01]  /*39a0*/  FMUL R37, R19, R125 ;  /* 0x0000007d13257220 */ /* 0x000fe20000400000 */
[----:B------:R-:W-:Y:S01]  /*39b0*/  F2FP.BF16.PACK_AB R44, R35, R38 ;  /* 0x00000026232c723e */ /* 0x000fe200000010ff */
[C---:B------:R-:W-:Y:S01]  /*39c0*/  FMUL R40, R19.reuse, R129 ;  /* 0x0000008113287220 */ /* 0x040fe20000400000 */
[----:B------:R-:W-:Y:S01]  /*39d0*/  F2FP.BF16.PACK_AB R36, R36, R39 ;  /* 0x000000272424723e */ /* 0x000fe200000010ff */
[C---:B------:R-:W-:Y:S01]  /*39e0*/  FMUL R7, R19.reuse, R133 ;  /* 0x0000008513077220 */ /* 0x040fe20000400000 */
[----:B------:R-:W-:Y:S01]  /*39f0*/  F2FP.BF16.PACK_AB R38, R24, R27 ;  /* 0x0000001b1826723e */ /* 0x000fe200000010ff */
[----:B------:R-:W-:Y:S01]  /*3a00*/  FMUL R22, R19, R77 ;  /* 0x0000004d13167220 */ /* 0x000fe20000400000 */
        /* <DEDUP_REMOVED lines=9> */
[----:B------:R-:W-:Y:S01]  /*3aa0*/  FMUL R12, R5, R12 ;  /* 0x0000000c050c7220 */ /* 0x000fe20000400000 */
[----:B------:R-:W-:Y:S01]  /*3ab0*/  STS.128 [R48+0x480], R44 ;  /* 0x0004802c30007388 */ /* 0x000fe20000000c00 */
[----:B------:R-:W-:Y:S01]  /*3ac0*/  IMAD.IADD R15, R62, 0x1, -R15 ;  /* 0x000000013e0f7824 */ /* 0x000fe200078e0a0f */
[----:B------:R-:W-:Y:S01]  /*3ad0*/  F2FP.BF16.PACK_AB R41, R31, R34 ;  /* 0x000000221f29723e */ /* 0x000fe200000010ff */
[----:B------:R-:W-:Y:S01]  /*3ae0*/  FMUL R12, R5, R12 ;  /* 0x0000000c050c7220 */ /* 0x000fe20000400000 */
[----:B------:R0:W-:Y:S01]  /*3af0*/  STS.128 [R48+0x80], R36 ;  /* 0x0000802430007388 */ /* 0x0001e20000000c00 */
[----:B------:R-:W-:Y:S01]  /*3b00*/  FADD R15, R15, -1 ;  /* 0xbf8000000f0f7421 */ /* 0x000fe20000000000 */
[-C--:B------:R-:W-:Y:S01]  /*3b10*/  LEA R18, P5, R10, R54.reuse, 0x1 ;  /* 0x000000360a127211 */ /* 0x080fe200078a08ff */
[----:B------:R-:W-:Y:S01]  /*3b20*/  FFMA.FTZ R7, R5, 1.4426950216293334961, R12 ;  /* 0x3fb8aa3b05077823 */ /* 0x000fe2000001000c */
[----:B------:R-:W-:Y:S01]  /*3b30*/  LEA R12, P4, R9, R54, 0x1 ;  /* 0x00000036090c7211 */ /* 0x000fe200078808ff */
[----:B------:R1:W-:Y:S01]  /*3b40*/  STS.128 [R48+0x400], R40 ;  /* 0x0004002830007388 */ /* 0x0003e20000000c00 */
[----:B------:R-:W-:Y:S01]  /*3b50*/  LEA.HI.X.SX32 R5, R8, R56, 0x1, P3 ;  /* 0x0000003808057211 */ /* 0x000fe200018f0eff */
[----:B------:R-:W-:Y:S01]  /*3b60*/  FADD R0, R0, R7 ;  /* 0x0000000700007221 */ /* 0x000fe20000000000 */
[----:B------:R-:W-:-:S02]  /*3b70*/  LEA R8, R58, R11, 0x2 ;  /* 0x0000000b3a087211 */ /* 0x000fc400078e10ff */
[----:B------:R-:W-:Y:S01]  /*3b80*/  LEA.HI.X.SX32 R13, R9, R56, 0x1, P4 ;  /* 0x00000038090d7211 */ /* 0x000fe200020f0eff */
[----:B------:R-:W-:Y:S01]  /*3b90*/  BAR.SYNC.DEFER_BLOCKING 0x0 ;  /* 0x0000000000007b1d */ /* 0x000fe20000010000 */
[----:B------:R-:W-:Y:S02]  /*3ba0*/  LEA R22, P4, R8, R54, 0x1 ;  /* 0x0000003608167211 */ /* 0x000fe400078808ff */
[----:B------:R-:W-:Y:S02]  /*3bb0*/  LEA R9, R58, R8, 0x2 ;  /* 0x000000083a097211 */ /* 0x000fe400078e10ff */
[----:B------:R-:W-:Y:S01]  /*3bc0*/  LEA.HI.X.SX32 R23, R8, R56, 0x1, P4 ;  /* 0x0000003808177211 */ /* 0x000fe200020f0eff */
[----:B------:R-:W-:Y:S01]  /*3bd0*/  FFMA.FTZ R8, R15, R50, -0.16845393180847167969 ;  /* 0xbe2c7f300f087423 */ /* 0x000fe20000010032 */
[----:B------:R-:W-:Y:S02]  /*3be0*/  LEA R20, P3, R11, R54, 0x1 ;  /* 0x000000360b147211 */ /* 0x000fe400078608ff */
[----:B------:R-:W-:Y:S01]  /*3bf0*/  LEA.HI.X.SX32 R19, R10, R56, 0x1, P5 ;  /* 0x000000380a137211 */ /* 0x000fe200028f0eff */
[----:B------:R-:W-:Y:S01]  /*3c00*/  FFMA.FTZ R8, R15, R8, 0.1716887056827545166 ;  /* 0x3e2fcf2a0f087423 */ /* 0x000fe20000010008 */
[----:B------:R-:W-:-:S02]  /*3c10*/  LEA R10, R58, R9, 0x2 ;  /* 0x000000093a0a7211 */ /* 0x000fc400078e10ff */
[----:B------:R-:W-:Y:S01]  /*3c20*/  LEA.HI.X.SX32 R21, R11, R56, 0x1, P3 ;  /* 0x000000380b157211 */ /* 0x000fe200018f0eff */
[----:B------:R-:W-:Y:S01]  /*3c30*/  FFMA.FTZ R8, R15, R8, -0.17900948226451873779 ;  /* 0xbe374e430f087423 */ /* 0x000fe20000010008 */
[----:B------:R-:W-:Y:S02]  /*3c40*/  LEA R24, P3, R9, R54, 0x1 ;  /* 0x0000003609187211 */ /* 0x000fe400078608ff */
[----:B------:R-:W-:Y:S01]  /*3c50*/  LEA R11, R58, R10, 0x2 ;  /* 0x0000000a3a0b7211 */ /* 0x000fe200078e10ff */
[----:B------:R-:W-:Y:S01]  /*3c60*/  FFMA.FTZ R8, R15, R8, 0.20512372255325317383 ;  /* 0x3e520bf40f087423 */ /* 0x000fe20000010008 */
[----:B------:R-:W-:Y:S02]  /*3c70*/  LEA.HI.X.SX32 R25, R9, R56, 0x1, P3 ;  /* 0x0000003809197211 */ /* 0x000fe400018f0eff */
[----:B0-----:R-:W-:Y:S01]  /*3c80*/  LOP3.LUT R38, R49, 0x40, RZ, 0x3c, !PT ;  /* 0x0000004031267812 */ /* 0x001fe200078e3cff */
[----:B------:R-:W-:Y:S01]  /*3c90*/  FFMA.FTZ R32, R15, R8, -0.24046532809734344482 ;  /* 0xbe763c8b0f207423 */ /* 0x000fe20000010008 */
[CC--:B------:R-:W-:Y:S01]  /*3ca0*/  LEA R26, P4, R10.reuse, R54.reuse, 0x1 ;  /* 0x000000360a1a7211 */ /* 0x0c0fe200078808ff */
[----:B------:R-:W0:Y:S01]  /*3cb0*/  LDS.128 R48, [R49] ;  /* 0x0000000031307984 */ /* 0x000e220000000c00 */
[----:B------:R-:W-:Y:S01]  /*3cc0*/  LEA R28, P3, R11, R54, 0x1 ;  /* 0x000000360b1c7211 */ /* 0x000fe200078608ff */
[----:B------:R-:W-:Y:S01]  /*3cd0*/  FFMA.FTZ R36, R15, R32, 0.28857114911079406738 ;  /* 0x3e93bf990f247423 */ /* 0x000fe20000010020 */
[----:B------:R-:W-:-:S02]  /*3ce0*/  LEA.HI.X.SX32 R27, R10, R56, 0x1, P4 ;  /* 0x000000380a1b7211 */ /* 0x000fc400020f0eff */
[C---:B------:R-:W-:Y:S01]  /*3cf0*/  LEA R31, R58.reuse, R11, 0x2 ;  /* 0x0000000b3a1f7211 */ /* 0x040fe200078e10ff */
[----:B------:R-:W-:Y:S01]  /*3d00*/  FFMA.FTZ R36, R15, R36, -0.36067417263984680176 ;  /* 0xbeb8aa490f247423 */ /* 0x000fe20000010024 */
[----:B------:R-:W-:Y:S02]  /*3d10*/  LEA.HI.X.SX32 R29, R11, R56, 0x1, P3 ;  /* 0x000000380b1d7211 */ /* 0x000fe400018f0eff */
[----:B------:R2:W3:Y:S01]  /*3d20*/  LDS.128 R8, [R38] ;  /* 0x0000000026087984 */ /* 0x0004e20000000c00 */
[----:B-1----:R-:W-:Y:S01]  /*3d30*/  FFMA.FTZ R40, R15, R36, 0.48089820146560668945 ;  /* 0x3ef6384a0f287423 */ /* 0x002fe20000010024 */
[C---:B------:R-:W-:Y:S02]  /*3d40*/  LEA R33, R58.reuse, R31, 0x2 ;  /* 0x0000001f3a217211 */ /* 0x040fe400078e10ff */
[----:B------:R-:W-:Y:S01]  /*3d50*/  LEA R30, P3, R31, R54, 0x1 ;  /* 0x000000361f1e7211 */ /* 0x000fe200078608ff */
[----:B------:R-:W-:Y:S01]  /*3d60*/  FFMA.FTZ R40, R15, R40, -0.72134751081466674805 ;  /* 0xbf38aa3b0f287423 */ /* 0x000fe20000010028 */
[----:B------:R-:W-:-:S02]  /*3d70*/  LEA R35, R58, R33, 0x2 ;  /* 0x000000213a237211 */ /* 0x000fc400078e10ff */
[----:B------:R-:W-:Y:S01]  /*3d80*/  @P1 MOV R7, 0x7f800000 ;  /* 0x7f80000000071802 */ /* 0x000fe20000000f00 */
[----:B------:R-:W-:Y:S01]  /*3d90*/  FMUL R46, R15, R40 ;  /* 0x000000280f2e7220 */ /* 0x000fe20000400000 */
[C---:B------:R-:W-:Y:S02]  /*3da0*/  LEA R37, R58.reuse, R35, 0x2 ;  /* 0x000000233a257211 */ /* 0x040fe400078e10ff */
[----:B------:R-:W-:Y:S01]  /*3db0*/  LEA.HI.X.SX32 R31, R31, R56, 0x1, P3 ;  /* 0x000000381f1f7211 */ /* 0x000fe200018f0eff */
[----:B------:R-:W-:Y:S01]  /*3dc0*/  FMUL R46, R15, R46 ;  /* 0x0000002e0f2e7220 */ /* 0x000fe20000400000 */
[C---:B------:R-:W-:Y:S02]  /*3dd0*/  LEA R39, R58.reuse, R37, 0x2 ;  /* 0x000000253a277211 */ /* 0x040fe400078e10ff */
[----:B------:R-:W-:Y:S01]  /*3de0*/  LEA R32, P3, R33, R54, 0x1 ;  /* 0x0000003621207211 */ /* 0x000fe200078608ff */
[----:B------:R-:W-:Y:S01]  /*3df0*/  FFMA.FTZ R46, R15, 1.4426950216293334961, R46 ;  /* 0x3fb8aa3b0f2e7823 */ /* 0x000fe2000001002e */
[----:B------:R-:W-:-:S02]  /*3e00*/  LEA R41, R58, R39, 0x2 ;  /* 0x000000273a297211 */ /* 0x000fc400078e10ff */
[----:B------:R-:W-:Y:S01]  /*3e10*/  LEA R34, P4, R35, R54, 0x1 ;  /* 0x0000003623227211 */ /* 0x000fe200078808ff */
[----:B------:R-:W-:Y:S01]  /*3e20*/  FADD R17, R17, R46 ;  /* 0x0000002e11117221 */ /* 0x000fe20000000000 */
[----:B------:R-:W-:Y:S01]  /*3e30*/  @P2 MOV R15, 0x7f800000 ;  /* 0x7f800000000f2802 */ /* 0x000fe20000000f00 */
[----:B------:R-:W-:Y:S01]  /*3e40*/  @P1 FFMA.FTZ R17, R62, R7, +INF ;  /* 0x7f8000003e111423 */ /* 0x000fe20000010007 */
[-C--:B------:R-:W-:Y:S02]  /*3e50*/  LEA.HI.X.SX32 R33, R33, R56.reuse, 0x1, P3 ;  /* 0x0000003821217211 */ /* 0x080fe400018f0eff */
[----:B------:R-:W-:Y:S01]  /*3e60*/  LEA R43, R58, R41, 0x2 ;  /* 0x000000293a2b7211 */ /* 0x000fe200078e10ff */
[----:B------:R-:W-:Y:S01]  /*3e70*/  @P2 FFMA.FTZ R0, R60, R15, +INF ;  /* 0x7f8000003c002423 */ /* 0x000fe2000001000f */
[----:B------:R-:W-:Y:S02]  /*3e80*/  LEA.HI.X.SX32 R35, R35, R56, 0x1, P4 ;  /* 0x0000003823237211 */ /* 0x000fe400020f0eff */
[-C--:B------:R-:W-:Y:S01]  /*3e90*/  LEA R36, P3, R37, R54.reuse, 0x1 ;  /* 0x0000003625247211 */ /* 0x080fe200078608ff */
[----:B0-----:R0:W-:Y:S01]  /*3ea0*/  STG.E.U16 [R4.64], R48 ;  /* 0x0000003004007986 */ /* 0x0011e2000c101504 */
[----:B--2---:R-:W-:-:S02]  /*3eb0*/  LEA R38, P4, R39, R54, 0x1 ;  /* 0x0000003627267211 */ /* 0x004fc400078808ff */
[----:B------:R-:W-:Y:S02]  /*3ec0*/  LEA R45, R58, R43, 0x2 ;  /* 0x0000002b3a2d7211 */ /* 0x000fe400078e10ff */
[-C--:B------:R-:W-:Y:S02]  /*3ed0*/  LEA.HI.X.SX32 R37, R37, R56.reuse, 0x1, P3 ;  /* 0x0000003825257211 */ /* 0x080fe400018f0eff */
[----:B------:R-:W-:Y:S02]  /*3ee0*/  LEA.HI.X.SX32 R39, R39, R56, 0x1, P4 ;  /* 0x0000003827277211 */ /* 0x000fe400020f0eff */
[----:B---3--:R-:W-:Y:S01]  /*3ef0*/  PRMT R7, R8, 0x7632, R7 ;  /* 0x0000763208077816 */ /* 0x008fe20000000007 */
[----:B------:R1:W-:Y:S01]  /*3f00*/  STG.E.U16 [R12.64], R8 ;  /* 0x000000080c007986 */ /* 0x0003e2000c101504 */
[----:B------:R-:W-:Y:S02]  /*3f10*/  PRMT R15, R9, 0x7632, R15 ;  /* 0x00007632090f7816 */ /* 0x000fe4000000000f */
[----:B0-----:R-:W-:-:S02]  /*3f20*/  PRMT R5, R48, 0x7632, R5 ;  /* 0x0000763230057816 */ /* 0x001fc40000000005 */
[-C--:B------:R-:W-:Y:S02]  /*3f30*/  LEA R40, P3, R41, R54.reuse, 0x1 ;  /* 0x0000003629287211 */ /* 0x080fe400078608ff */
[-C--:B------:R-:W-:Y:S01]  /*3f40*/  LEA R42, P4, R43, R54.reuse, 0x1 ;  /* 0x000000362b2a7211 */ /* 0x080fe200078808ff */
[----:B------:R-:W-:Y:S01]  /*3f50*/  STG.E.U16 [R18.64], R5 ;  /* 0x0000000512007986 */ /* 0x000fe2000c101504 */
[----:B------:R-:W-:Y:S02]  /*3f60*/  PRMT R4, R50, 0x7632, R4 ;  /* 0x0000763232047816 */ /* 0x000fe40000000004 */
[----:B------:R-:W-:Y:S01]  /*3f70*/  LEA R44, P5, R45, R54, 0x1 ;  /* 0x000000362d2c7211 */ /* 0x000fe200078a08ff */
[----:B------:R0:W-:Y:S01]  /*3f80*/  STG.E.U16 [R20.64], R7 ;  /* 0x0000000714007986 */ /* 0x0001e2000c101504 */
[----:B-1----:R-:W-:Y:S02]  /*3f90*/  PRMT R13, R49, 0x7632, R13 ;  /* 0x00007632310d7816 */ /* 0x002fe4000000000d */
[----:B------:R-:W-:Y:S01]  /*3fa0*/  PRMT R8, R10, 0x7632, R8 ;  /* 0x000076320a087816 */ /* 0x000fe20000000008 */
[----:B------:R1:W-:Y:S01]  /*3fb0*/  STG.E.U16 [R22.64], R49 ;  /* 0x0000003116007986 */ /* 0x0003e2000c101504 */
[----:B------:R-:W-:-:S02]  /*3fc0*/  LEA.HI.X.SX32 R41, R41, R56, 0x1, P3 ;  /* 0x0000003829297211 */ /* 0x000fc400018f0eff */
[-C--:B------:R-:W-:Y:S01]  /*3fd0*/  LEA.HI.X.SX32 R43, R43, R56.reuse, 0x1, P4 ;  /* 0x000000382b2b7211 */ /* 0x080fe200020f0eff */
[----:B------:R-:W-:Y:S01]  /*3fe0*/  STG.E.U16 [R24.64], R9 ;  /* 0x0000000918007986 */ /* 0x000fe2000c101504 */
[----:B------:R-:W-:Y:S02]  /*3ff0*/  LEA.HI.X.SX32 R45, R45, R56, 0x1, P5 ;  /* 0x000000382d2d7211 */ /* 0x000fe400028f0eff */
[----:B------:R-:W-:Y:S01]  /*4000*/  FSETP.NEU.AND P3, PT, R60, RZ, PT ;  /* 0x000000ff3c00720b */ /* 0x000fe20003f6d000 */
[----:B------:R-:W-:Y:S01]  /*4010*/  STG.E.U16 [R26.64], R13 ;  /* 0x0000000d1a007986 */ /* 0x000fe2000c101504 */
[----:B0-----:R-:W-:Y:S02]  /*4020*/  PRMT R21, R51, 0x7632, R21 ;  /* 0x0000763233157816 */ /* 0x001fe40000000015 */
[----:B------:R-:W-:Y:S01]  /*4030*/  FSETP.NEU.AND P2, PT, R62, RZ, PT ;  /* 0x000000ff3e00720b */ /* 0x000fe20003f4d000 */
[----:B------:R0:W-:Y:S01]  /*4040*/  STG.E.U16 [R28.64], R15 ;  /* 0x0000000f1c007986 */ /* 0x0001e2000c101504 */
[----:B-1----:R-:W-:-:S02]  /*4050*/  PRMT R22, R11, 0x7632, R22 ;  /* 0x000076320b167816 */ /* 0x002fc40000000016 */
[----:B------:R-:W-:Y:S01]  /*4060*/  FSEL R5, R0, -INF , P3 ;  /* 0xff80000000057808 */ /* 0x000fe20001800000 */
[----:B------:R1:W-:Y:S01]  /*4070*/  STG.E.U16 [R30.64], R50 ;  /* 0x000000321e007986 */ /* 0x0003e2000c101504 */
[----:B------:R-:W-:-:S03]  /*4080*/  FSEL R17, R17, -INF , P2 ;  /* 0xff80000011117808 */ /* 0x000fc60001000000 */
[----:B------:R1:W-:Y:S01]  /*4090*/  STG.E.U16 [R32.64], R10 ;  /* 0x0000000a20007986 */ /* 0x0003e2000c101504 */
[----:B------:R-:W-:-:S03]  /*40a0*/  FFMA R14, R5, 0.69314718246459960938, R14 ;  /* 0x3f317218050e7823 */ /* 0x000fc6000000000e */
[----:B------:R1:W-:Y:S01]  /*40b0*/  STG.E.U16 [R34.64], R4 ;  /* 0x0000000422007986 */ /* 0x0003e2000c101504 */
[----:B0-----:R-:W-:-:S03]  /*40c0*/  FFMA R15, R17, 0.69314718246459960938, R16 ;  /* 0x3f317218110f7823 */ /* 0x001fc60000000010 */
[----:B------:R1:W-:Y:S04]  /*40d0*/  STG.E.U16 [R36.64], R8 ;  /* 0x0000000824007986 */ /* 0x0003e8000c101504 */
[----:B------:R1:W-:Y:S04]  /*40e0*/  STG.E.U16 [R38.64], R51 ;  /* 0x0000003326007986 */ /* 0x0003e8000c101504 */
[----:B------:R1:W-:Y:S04]  /*40f0*/  STG.E.U16 [R40.64], R11 ;  /* 0x0000000b28007986 */ /* 0x0003e8000c101504 */
[----:B------:R1:W-:Y:S04]  /*4100*/  STG.E.U16 [R42.64], R21 ;  /* 0x000000152a007986 */ /* 0x0003e8000c101504 */
[----:B------:R1:W-:Y:S04]  /*4110*/  STG.E.U16 [R44.64], R22 ;  /* 0x000000162c007986 */ /* 0x0003e8000c101504 */
[----:B------:R-:W-:Y:S06]  /*4120*/  BAR.SYNC.DEFER_BLOCKING 0x0 ;  /* 0x0000000000007b1d */ /* 0x000fec0000010000 */
[----:B------:R1:W-:Y:S04]  /*4130*/  STS.64 [R6], R14 ;  /* 0x0000000e06007388 */ /* 0x0003e80000000a00 */
[----:B------:R-:W-:Y:S06]  /*4140*/  BAR.SYNC.DEFER_BLOCKING 0x0 ;  /* 0x0000000000007b1d */ /* 0x000fec0000010000 */
[----:B------:R-:W-:Y:S05]  /*4150*/  @P0 EXIT ;  /* 0x000000000000094d */ /* 0x000fea0003800000 */
[----:B-1----:R-:W0:Y:S01]  /*4160*/  LDS R7, [R52] ;  /* 0x0000000034077984 */ /* 0x002e220000000800 */
[----:B------:R-:W-:Y:S01]  /*4170*/  IMAD R2, R2, c[0x0][0x1cc], RZ ;  /* 0x0000730002027a24 */ /* 0x000fe200078e02ff */
[C---:B------:R-:W-:Y:S01]  /*4180*/  SHF.L.U32 R5, R3.reuse, 0x2, RZ ;  /* 0x0000000203057819 */ /* 0x040fe200000006ff */
[----:B------:R-:W-:-:S03]  /*4190*/  IMAD.HI R4, R3, 0x4, RZ ;  /* 0x0000000403047827 */ /* 0x000fc600078e02ff */
[C---:B------:R-:W-:Y:S01]  /*41a0*/  SHF.L.U32 R0, R2.reuse, 0x2, RZ ;  /* 0x0000000202007819 */ /* 0x040fe200000006ff */
[----:B------:R-:W-:-:S03]  /*41b0*/  IMAD.HI R3, R2, 0x4, RZ ;  /* 0x0000000402037827 */ /* 0x000fc600078e02ff */
[----:B------:R-:W-:-:S04]  /*41c0*/  IADD3 R2, P0, P1, R5, c[0x0][0x180], R0 ;  /* 0x0000600005027a10 */ /* 0x000fc8000791e000 */
[----:B------:R-:W-:-:S05]  /*41d0*/  IADD3.X R3, R4, c[0x0][0x184], R3, P0, P1 ;  /* 0x0000610004037a10 */ /* 0x000fca00007e2403 */
[----:B0-----:R-:W-:Y:S01]  /*41e0*/  STG.E [R2.64], R7 ;  /* 0x0000000702007986 */ /* 0x001fe2000c101904 */
[----:B------:R-:W-:Y:S05]  /*41f0*/  EXIT ;  /* 0x000000000000794d */ /* 0x000fea0003800000 */
.L_x_2:
[----:B------:R-:W-:-:S00]  /*4200*/  BRA `(.L_x_2) ;  /* 0xfffffff000007947 */ /* 0x000fc0000383ffff */
[----:B------:R-:W-:-:S00]  /*4210*/  NOP ;  /* 0x0000000000007918 */ /* 0x000fc00000000000 */
        /* <DEDUP_REMOVED lines=14> */
.L_x_3:


//--------------------- .nv.global.init           --------------------------
	.section	.nv.global.init,"aw",@progbits
.nv.global.init:
	.type		_$_str,@object
	.size		_$_str,(.L_0 - _$_str)
_$_str:
        /*0000*/ 	.byte	0x5f, 0x5f, 0x43, 0x55, 0x44, 0x41, 0x5f, 0x46, 0x54, 0x5a, 0x00
.L_0:


//--------------------- .nv.shared.attn_fwd       --------------------------
	.section	.nv.shared.attn_fwd,"aw",@nobits
	.sectionflags	@""
	.align	16
